// auto-generated by cutlass_sweep.gemm — config: {"arch": "sm_100", "cluster_m": 2, "cluster_n": 1, "dtype": "e4m3", "dtype_b": "e4m3", "layout": "nt", "stages": 0, "tile_k": 128, "tile_m": 64, "tile_n": 192}
#include "cutlass/cutlass.h"
#include "cutlass/gemm/collective/collective_builder.hpp"
#include "cutlass/gemm/device/gemm_universal_adapter.h"
#include "cutlass/gemm/kernel/gemm_universal.hpp"
#include "cutlass/epilogue/collective/collective_builder.hpp"

using ElemA = cutlass::float_e4m3_t;
using ElemB = cutlass::float_e4m3_t;
using ElemCD = cutlass::float_e4m3_t;
using Acc  = float;
using TileShape    = cute::Shape<cute::_64, cute::_192, cute::_128>;
using ClusterShape = cute::Shape<cute::_2, cute::_1, cute::_1>;

using CollectiveEpilogue = typename cutlass::epilogue::collective::CollectiveBuilder<
    cutlass::arch::Sm100, cutlass::arch::OpClassTensorOp,
    TileShape, ClusterShape,
    cutlass::epilogue::collective::EpilogueTileAuto,
    Acc, Acc,
    ElemCD, cutlass::layout::RowMajor, 128 / cutlass::sizeof_bits<ElemCD>::value,
    ElemCD, cutlass::layout::RowMajor, 128 / cutlass::sizeof_bits<ElemCD>::value,
    cutlass::epilogue::collective::EpilogueScheduleAuto
  >::CollectiveOp;

using CollectiveMainloop = typename cutlass::gemm::collective::CollectiveBuilder<
    cutlass::arch::Sm100, cutlass::arch::OpClassTensorOp,
    ElemA, cutlass::layout::RowMajor, 128 / cutlass::sizeof_bits<ElemA>::value,
    ElemB, cutlass::layout::ColumnMajor, 128 / cutlass::sizeof_bits<ElemB>::value,
    Acc,
    TileShape, ClusterShape,
    cutlass::gemm::collective::StageCountAutoCarveout<static_cast<int>(sizeof(typename CollectiveEpilogue::SharedStorage))>,
    cutlass::gemm::collective::KernelScheduleAuto
  >::CollectiveOp;

using GemmKernel = cutlass::gemm::kernel::GemmUniversal<
    cute::Shape<int,int,int,int>,
    CollectiveMainloop,
    CollectiveEpilogue
>;
using Gemm = cutlass::gemm::device::GemmUniversalAdapter<GemmKernel>;

// Force the device kernel symbol into the cubin without needing a host main.
auto* _anchor = &cutlass::device_kernel<GemmKernel>;


// ===== COMPILED SASS (sm_100a) =====

	.target	sm_100a

	.elftype	@"ET_EXEC"


//--------------------- .note.nv.tkinfo           --------------------------
	.section	.note.nv.tkinfo,"",@"SHT_NOTE"
	.sectionflags	@"SHF_NOTE_NV_TKINFO"
	.tkinfo
        /*0018*/ 	.word	0x00000002
        /*0030*/ 	.string	""
        /*0030*/ 	.string	"ptxas"
        /*0030*/ 	.string	"Cuda compilation tools, release 13.0, V13.0.88"
        /*0030*/ 	.string	"Build cuda_13.0.r13.0/compiler.36424714_0"
        /*0030*/ 	.string	"-arch sm_100a -m 64 "



//--------------------- .note.nv.cuinfo           --------------------------
	.section	.note.nv.cuinfo,"",@"SHT_NOTE"
	.sectionflags	@"SHF_NOTE_NV_CUINFO"
        /*0018*/ 	.short	0x0002
        /*001a*/ 	.short	0x0064
        /*001c*/ 	.short	0x0082
	.zero		2


//--------------------- .nv.info                  --------------------------
	.section	.nv.info,"",@"SHT_CUDA_INFO"
	.align	4


	//----- nvinfo : EIATTR_REGCOUNT
	.align		4
        /*0000*/ 	.byte	0x04, 0x2f
        /*0002*/ 	.short	(.L_20 - .L_19)
	.align		4
.L_19:
        /*0004*/ 	.word	index@(_ZN7cutlass13device_kernelINS_4gemm6kernel13GemmUniversalIN4cute5tupleIJiiiiEEENS1_10collective13CollectiveMmaINS1_35MainloopSm100TmaUmmaWarpSpecializedILi6ELi2ELi4ENS5_IJNS4_1CILi2EEENSA_ILi1EEESC_EEEEENS5_IJNSA_ILi64EEENSA_ILi192EEENSA_ILi128EEEEEENS_12float_e4m3_tENS5_IJlSC_lEEESJ_SK_NS4_8TiledMMAINS4_8MMA_AtomIJNS4_10MMA_TraitsINS4_19SM100_MMA_F8F6F4_SSEJSJ_SJ_fSF_SG_NS4_17integral_constantINS4_4UMMA5MajorELSR_0EEESS_NSP_INSQ_7ScaleInELST_0EEESU_EEEEEENS4_6LayoutINS5_IJSC_SC_SC_EEENS5_IJNSA_ILi0EEESZ_SZ_EEEEENS5_IJNS4_10UnderscoreES12_S12_EEEEENS4_13SM90_TMA_LOADENS4_14ComposedLayoutINS4_7SwizzleILi3ELi4ELi3EEENS4_18smem_ptr_flag_bitsILi8EEENSX_INS5_IJNSA_ILi8EEESH_EEENS5_IJSH_SC_EEEEEEEvNS4_8identityENS4_23SM90_TMA_LOAD_MULTICASTES1F_vS1G_EENS_8epilogue10collective18CollectiveEpilogueINS1J_23Sm100TmaWarpSpecializedILi3ELi2ELi32ELb0ELb0EEEJSI_NS5_IJNSX_ISF_SC_EES1O_EEESJ_SK_SJ_SK_NS1J_6fusion15FusionCallbacksIS1N_NS1Q_17LinearCombinationISJ_fSJ_fLNS_15FloatRoundStyleE2EEESI_S1P_JEEENS4_5SM1004TMEM4LOAD26SM100_TMEM_LOAD_16dp32b32xES15_NS16_INS17_ILi2ELi4ELi3EEES1A_NSX_INS5_IJS1B_SF_EEENS5_IJSF_SC_EEEEEEENS4_39AutoVectorizingCopyWithAssumedAlignmentILi128EEENS4_14SM90_TMA_STOREES24_S26_S26_EEEvvEEEEvNT_6ParamsE)
        /*0008*/ 	.word	0x00000078


	//----- nvinfo : EIATTR_FRAME_SIZE
	.align		4
.L_20:
        /*000c*/ 	.byte	0x04, 0x11
        /*000e*/ 	.short	(.L_22 - .L_21)
	.align		4
.L_21:
        /*0010*/ 	.word	index@($__internal_2_$__cuda_sm10x_tcgen05_guardrail_trap_unallocated_columns_being_dealloced)
        /*0014*/ 	.word	0x00000000


	//----- nvinfo : EIATTR_FRAME_SIZE
	.align		4
.L_22:
        /*0018*/ 	.byte	0x04, 0x11
        /*001a*/ 	.short	(.L_24 - .L_23)
	.align		4
.L_23:
        /*001c*/ 	.word	index@($__internal_1_$__cuda_sm10x_tcgen05_guardrail_trap_phase_invalid_during_alloc)
        /*0020*/ 	.word	0x00000000


	//----- nvinfo : EIATTR_FRAME_SIZE
	.align		4
.L_24:
        /*0024*/ 	.byte	0x04, 0x11
        /*0026*/ 	.short	(.L_26 - .L_25)
	.align		4
.L_25:
        /*0028*/ 	.word	index@($__internal_0_$__cuda_sm10x_tcgen05_guardrail_trap_col_being_dealloced_not_returned_by_alloc)
        /*002c*/ 	.word	0x00000000


	//----- nvinfo : EIATTR_FRAME_SIZE
	.align		4
.L_26:
        /*0030*/ 	.byte	0x04, 0x11
        /*0032*/ 	.short	(.L_28 - .L_27)
	.align		4
.L_27:
        /*0034*/ 	.word	index@(_ZN7cutlass13device_kernelINS_4gemm6kernel13GemmUniversalIN4cute5tupleIJiiiiEEENS1_10collective13CollectiveMmaINS1_35MainloopSm100TmaUmmaWarpSpecializedILi6ELi2ELi4ENS5_IJNS4_1CILi2EEENSA_ILi1EEESC_EEEEENS5_IJNSA_ILi64EEENSA_ILi192EEENSA_ILi128EEEEEENS_12float_e4m3_tENS5_IJlSC_lEEESJ_SK_NS4_8TiledMMAINS4_8MMA_AtomIJNS4_10MMA_TraitsINS4_19SM100_MMA_F8F6F4_SSEJSJ_SJ_fSF_SG_NS4_17integral_constantINS4_4UMMA5MajorELSR_0EEESS_NSP_INSQ_7ScaleInELST_0EEESU_EEEEEENS4_6LayoutINS5_IJSC_SC_SC_EEENS5_IJNSA_ILi0EEESZ_SZ_EEEEENS5_IJNS4_10UnderscoreES12_S12_EEEEENS4_13SM90_TMA_LOADENS4_14ComposedLayoutINS4_7SwizzleILi3ELi4ELi3EEENS4_18smem_ptr_flag_bitsILi8EEENSX_INS5_IJNSA_ILi8EEESH_EEENS5_IJSH_SC_EEEEEEEvNS4_8identityENS4_23SM90_TMA_LOAD_MULTICASTES1F_vS1G_EENS_8epilogue10collective18CollectiveEpilogueINS1J_23Sm100TmaWarpSpecializedILi3ELi2ELi32ELb0ELb0EEEJSI_NS5_IJNSX_ISF_SC_EES1O_EEESJ_SK_SJ_SK_NS1J_6fusion15FusionCallbacksIS1N_NS1Q_17LinearCombinationISJ_fSJ_fLNS_15FloatRoundStyleE2EEESI_S1P_JEEENS4_5SM1004TMEM4LOAD26SM100_TMEM_LOAD_16dp32b32xES15_NS16_INS17_ILi2ELi4ELi3EEES1A_NSX_INS5_IJS1B_SF_EEENS5_IJSF_SC_EEEEEEENS4_39AutoVectorizingCopyWithAssumedAlignmentILi128EEENS4_14SM90_TMA_STOREES24_S26_S26_EEEvvEEEEvNT_6ParamsE)
        /*0038*/ 	.word	0x00000000


	//----- nvinfo : EIATTR_MIN_STACK_SIZE
	.align		4
.L_28:
        /*003c*/ 	.byte	0x04, 0x12
        /*003e*/ 	.short	(.L_30 - .L_29)
	.align		4
.L_29:
        /*0040*/ 	.word	index@(_ZN7cutlass13device_kernelINS_4gemm6kernel13GemmUniversalIN4cute5tupleIJiiiiEEENS1_10collective13CollectiveMmaINS1_35MainloopSm100TmaUmmaWarpSpecializedILi6ELi2ELi4ENS5_IJNS4_1CILi2EEENSA_ILi1EEESC_EEEEENS5_IJNSA_ILi64EEENSA_ILi192EEENSA_ILi128EEEEEENS_12float_e4m3_tENS5_IJlSC_lEEESJ_SK_NS4_8TiledMMAINS4_8MMA_AtomIJNS4_10MMA_TraitsINS4_19SM100_MMA_F8F6F4_SSEJSJ_SJ_fSF_SG_NS4_17integral_constantINS4_4UMMA5MajorELSR_0EEESS_NSP_INSQ_7ScaleInELST_0EEESU_EEEEEENS4_6LayoutINS5_IJSC_SC_SC_EEENS5_IJNSA_ILi0EEESZ_SZ_EEEEENS5_IJNS4_10UnderscoreES12_S12_EEEEENS4_13SM90_TMA_LOADENS4_14ComposedLayoutINS4_7SwizzleILi3ELi4ELi3EEENS4_18smem_ptr_flag_bitsILi8EEENSX_INS5_IJNSA_ILi8EEESH_EEENS5_IJSH_SC_EEEEEEEvNS4_8identityENS4_23SM90_TMA_LOAD_MULTICASTES1F_vS1G_EENS_8epilogue10collective18CollectiveEpilogueINS1J_23Sm100TmaWarpSpecializedILi3ELi2ELi32ELb0ELb0EEEJSI_NS5_IJNSX_ISF_SC_EES1O_EEESJ_SK_SJ_SK_NS1J_6fusion15FusionCallbacksIS1N_NS1Q_17LinearCombinationISJ_fSJ_fLNS_15FloatRoundStyleE2EEESI_S1P_JEEENS4_5SM1004TMEM4LOAD26SM100_TMEM_LOAD_16dp32b32xES15_NS16_INS17_ILi2ELi4ELi3EEES1A_NSX_INS5_IJS1B_SF_EEENS5_IJSF_SC_EEEEEEENS4_39AutoVectorizingCopyWithAssumedAlignmentILi128EEENS4_14SM90_TMA_STOREES24_S26_S26_EEEvvEEEEvNT_6ParamsE)
        /*0044*/ 	.word	0x00000000
.L_30:


//--------------------- .nv.compat                --------------------------
	.section	.nv.compat,"",@"SHT_CUDA_COMPAT_INFO"
	.align	4
        /*0000*/ 	.byte	0x02, 0x09, 0x01, 0x00, 0x02, 0x02, 0x02, 0x00, 0x02, 0x05, 0x05, 0x00, 0x03, 0x07, 0x01, 0x01
        /*0010*/ 	.byte	0x02, 0x03, 0x01, 0x00, 0x02, 0x06, 0x01, 0x00, 0x04, 0x0b, 0x08, 0x00, 0x09, 0x00, 0x00, 0x00
        /*0020*/ 	.byte	0x00, 0x00, 0x00, 0x00


//--------------------- .nv.info._ZN7cutlass13device_kernelINS_4gemm6kernel13GemmUniversalIN4cute5tupleIJiiiiEEENS1_10collective13CollectiveMmaINS1_35MainloopSm100TmaUmmaWarpSpecializedILi6ELi2ELi4ENS5_IJNS4_1CILi2EEENSA_ILi1EEESC_EEEEENS5_IJNSA_ILi64EEENSA_ILi192EEENSA_ILi128EEEEEENS_12float_e4m3_tENS5_IJlSC_lEEESJ_SK_NS4_8TiledMMAINS4_8MMA_AtomIJNS4_10MMA_TraitsINS4_19SM100_MMA_F8F6F4_SSEJSJ_SJ_fSF_SG_NS4_17integral_constantINS4_4UMMA5MajorELSR_0EEESS_NSP_INSQ_7ScaleInELST_0EEESU_EEEEEENS4_6LayoutINS5_IJSC_SC_SC_EEENS5_IJNSA_ILi0EEESZ_SZ_EEEEENS5_IJNS4_10UnderscoreES12_S12_EEEEENS4_13SM90_TMA_LOADENS4_14ComposedLayoutINS4_7SwizzleILi3ELi4ELi3EEENS4_18smem_ptr_flag_bitsILi8EEENSX_INS5_IJNSA_ILi8EEESH_EEENS5_IJSH_SC_EEEEEEEvNS4_8identityENS4_23SM90_TMA_LOAD_MULTICASTES1F_vS1G_EENS_8epilogue10collective18CollectiveEpilogueINS1J_23Sm100TmaWarpSpecializedILi3ELi2ELi32ELb0ELb0EEEJSI_NS5_IJNSX_ISF_SC_EES1O_EEESJ_SK_SJ_SK_NS1J_6fusion15FusionCallbacksIS1N_NS1Q_17LinearCombinationISJ_fSJ_fLNS_15FloatRoundStyleE2EEESI_S1P_JEEENS4_5SM1004TMEM4LOAD26SM100_TMEM_LOAD_16dp32b32xES15_NS16_INS17_ILi2ELi4ELi3EEES1A_NSX_INS5_IJS1B_SF_EEENS5_IJSF_SC_EEEEEEENS4_39AutoVectorizingCopyWithAssumedAlignmentILi128EEENS4_14SM90_TMA_STOREES24_S26_S26_EEEvvEEEEvNT_6ParamsE --------------------------
	.section	.nv.info._ZN7cutlass13device_kernelINS_4gemm6kernel13GemmUniversalIN4cute5tupleIJiiiiEEENS1_10collective13CollectiveMmaINS1_35MainloopSm100TmaUmmaWarpSpecializedILi6ELi2ELi4ENS5_IJNS4_1CILi2EEENSA_ILi1EEESC_EEEEENS5_IJNSA_ILi64EEENSA_ILi192EEENSA_ILi128EEEEEENS_12float_e4m3_tENS5_IJlSC_lEEESJ_SK_NS4_8TiledMMAINS4_8MMA_AtomIJNS4_10MMA_TraitsINS4_19SM100_MMA_F8F6F4_SSEJSJ_SJ_fSF_SG_NS4_17integral_constantINS4_4UMMA5MajorELSR_0EEESS_NSP_INSQ_7ScaleInELST_0EEESU_EEEEEENS4_6LayoutINS5_IJSC_SC_SC_EEENS5_IJNSA_ILi0EEESZ_SZ_EEEEENS5_IJNS4_10UnderscoreES12_S12_EEEEENS4_13SM90_TMA_LOADENS4_14ComposedLayoutINS4_7SwizzleILi3ELi4ELi3EEENS4_18smem_ptr_flag_bitsILi8EEENSX_INS5_IJNSA_ILi8EEESH_EEENS5_IJSH_SC_EEEEEEEvNS4_8identityENS4_23SM90_TMA_LOAD_MULTICASTES1F_vS1G_EENS_8epilogue10collective18CollectiveEpilogueINS1J_23Sm100TmaWarpSpecializedILi3ELi2ELi32ELb0ELb0EEEJSI_NS5_IJNSX_ISF_SC_EES1O_EEESJ_SK_SJ_SK_NS1J_6fusion15FusionCallbacksIS1N_NS1Q_17LinearCombinationISJ_fSJ_fLNS_15FloatRoundStyleE2EEESI_S1P_JEEENS4_5SM1004TMEM4LOAD26SM100_TMEM_LOAD_16dp32b32xES15_NS16_INS17_ILi2ELi4ELi3EEES1A_NSX_INS5_IJS1B_SF_EEENS5_IJSF_SC_EEEEEEENS4_39AutoVectorizingCopyWithAssumedAlignmentILi128EEENS4_14SM90_TMA_STOREES24_S26_S26_EEEvvEEEEvNT_6ParamsE,"",@"SHT_CUDA_INFO"
	.sectionflags	@""
	.align	4


	//----- nvinfo : EIATTR_CUDA_API_VERSION
	.align		4
        /*0000*/ 	.byte	0x04, 0x37
        /*0002*/ 	.short	(.L_32 - .L_31)
.L_31:
        /*0004*/ 	.word	0x00000082


	//----- nvinfo : EIATTR_KPARAM_INFO
	.align		4
.L_32:
        /*0008*/ 	.byte	0x04, 0x17
        /*000a*/ 	.short	(.L_34 - .L_33)
.L_33:
        /*000c*/ 	.word	0x00000000
        /*0010*/ 	.short	0x0000
        /*0012*/ 	.short	0x0000
        /*0014*/ 	.byte	0x00, 0xf0, 0x01, 0x20


	//----- nvinfo : EIATTR_AT_ENTRY_FRAGMENTS
	.align		4
.L_34:
        /*0018*/ 	.byte	0x04, 0x4f
        /*001a*/ 	.short	(.L_36 - .L_35)


	//   ....[0]....
.L_35:
        /*001c*/ 	.word	0x00000006


	//----- nvinfo : EIATTR_RESERVED_SMEM_USED
	.align		4
.L_36:
        /*0020*/ 	.byte	0x01, 0x41
	.zero		2


	//----- nvinfo : EIATTR_SPARSE_MMA_MASK
	.align		4
        /*0024*/ 	.byte	0x03, 0x50
        /*0026*/ 	.short	0x0000


	//----- nvinfo : EIATTR_TCGEN05_1CTA_USED
	.align		4
        /*0028*/ 	.byte	0x01, 0x51
	.zero		2


	//----- nvinfo : EIATTR_MAXREG_COUNT
	.align		4
        /*002c*/ 	.byte	0x03, 0x1b
        /*002e*/ 	.short	0x00ff


	//----- nvinfo : EIATTR_NUM_BARRIERS
	.align		4
        /*0030*/ 	.byte	0x02, 0x4c
        /*0032*/ 	.byte	0x07
	.zero		1


	//----- nvinfo : EIATTR_EXTERNS
	.align		4
        /*0034*/ 	.byte	0x04, 0x0f
        /*0036*/ 	.short	(.L_38 - .L_37)


	//   ....[0]....
	.align		4
.L_37:
        /*0038*/ 	.word	index@(__assertfail)


	//----- nvinfo : EIATTR_MERCURY_ISA_VERSION
	.align		4
.L_38:
        /*003c*/ 	.byte	0x03, 0x5f
        /*003e*/ 	.short	0x0101


	//----- nvinfo : EIATTR_INT_WARP_WIDE_INSTR_OFFSETS
	.align		4
        /*0040*/ 	.byte	0x04, 0x31
        /*0042*/ 	.short	(.L_40 - .L_39)


	//   ....[0]....
.L_39:
        /*0044*/ 	.word	0x00003dd0


	//   ....[1]....
        /*0048*/ 	.word	0x00003df0


	//   ....[2]....
        /*004c*/ 	.word	0x00003e20


	//   ....[3]....
        /*0050*/ 	.word	0x00004a10


	//   ....[4]....
        /*0054*/ 	.word	0x00004a70


	//   ....[5]....
        /*0058*/ 	.word	0x00004b60


	//   ....[6]....
        /*005c*/ 	.word	0x00004bf0


	//   ....[7]....
        /*0060*/ 	.word	0x00004ce0


	//   ....[8]....
        /*0064*/ 	.word	0x00004d90


	//----- nvinfo : EIATTR_COOP_GROUP_MASK_REGIDS
	.align		4
.L_40:
        /*0068*/ 	.byte	0x04, 0x29
        /*006a*/ 	.short	(.L_42 - .L_41)


	//   ....[0]....
.L_41:
        /*006c*/ 	.word	0xffffffff


	//   ....[1]....
        /*0070*/ 	.word	0xffffffff


	//   ....[2]....
        /*0074*/ 	.word	0xffffffff


	//   ....[3]....
        /*0078*/ 	.word	0xffffffff


	//   ....[4]....
        /*007c*/ 	.word	0xffffffff


	//   ....[5]....
        /*0080*/ 	.word	0xffffffff


	//   ....[6]....
        /*0084*/ 	.word	0xffffffff


	//   ....[7]....
        /*0088*/ 	.word	0xffffffff


	//   ....[8]....
        /*008c*/ 	.word	0xffffffff


	//   ....[9]....
        /*0090*/ 	.word	0xffffffff


	//   ....[10]....
        /*0094*/ 	.word	0xffffffff


	//   ....[11]....
        /*0098*/ 	.word	0xffffffff


	//   ....[12]....
        /*009c*/ 	.word	0xffffffff


	//   ....[13]....
        /*00a0*/ 	.word	0xffffffff


	//----- nvinfo : EIATTR_COOP_GROUP_INSTR_OFFSETS
	.align		4
.L_42:
        /*00a4*/ 	.byte	0x04, 0x28
        /*00a6*/ 	.short	(.L_44 - .L_43)


	//   ....[0]....
.L_43:
        /*00a8*/ 	.word	0x00000080


	//   ....[1]....
        /*00ac*/ 	.word	0x000004f0


	//   ....[2]....
        /*00b0*/ 	.word	0x000006d0


	//   ....[3]....
        /*00b4*/ 	.word	0x00000850


	//   ....[4]....
        /*00b8*/ 	.word	0x00000950


	//   ....[5]....
        /*00bc*/ 	.word	0x00000ac0


	//   ....[6]....
        /*00c0*/ 	.word	0x00000c60


	//   ....[7]....
        /*00c4*/ 	.word	0x00000e10


	//   ....[8]....
        /*00c8*/ 	.word	0x00001fe0


	//   ....[9]....
        /*00cc*/ 	.word	0x00002fd0


	//   ....[10]....
        /*00d0*/ 	.word	0x000031e0


	//   ....[11]....
        /*00d4*/ 	.word	0x00003210


	//   ....[12]....
        /*00d8*/ 	.word	0x00003cb0


	//   ....[13]....
        /*00dc*/ 	.word	0x00003ee0


	//----- nvinfo : EIATTR_VRC_CTA_INIT_COUNT
	.align		4
.L_44:
        /*00e0*/ 	.byte	0x02, 0x4a
        /*00e2*/ 	.byte	0x80
	.zero		1


	//----- nvinfo : EIATTR_SYSCALL_OFFSETS
	.align		4
        /*00e4*/ 	.byte	0x04, 0x46
        /*00e6*/ 	.short	(.L_46 - .L_45)


	//   ....[0]....
.L_45:
        /*00e8*/ 	.word	0x000059f0


	//   ....[1]....
        /*00ec*/ 	.word	0x00005b20


	//   ....[2]....
        /*00f0*/ 	.word	0x00006330


	//   ....[3]....
        /*00f4*/ 	.word	0x00007120


	//   ....[4]....
        /*00f8*/ 	.word	0x00007f20


	//----- nvinfo : EIATTR_MBARRIER_INSTR_OFFSETS
	.align		4
.L_46:
        /*00fc*/ 	.byte	0x04, 0x39
        /*00fe*/ 	.short	(.L_48 - .L_47)


	//   ....[0]....
.L_47:
        /*0100*/ 	.word	0x00000600
        /*0104*/ 	.word	0x000000ff
        /*0108*/ 	.word	0x00000000
        /*010c*/ 	.short	0x0100
        /*010e*/ 	.byte	0x04
	.zero		1


	//   ....[1]....
        /*0110*/ 	.word	0x00000610
        /*0114*/ 	.word	0x000000ff
        /*0118*/ 	.word	0x00000030
        /*011c*/ 	.short	0x0100
        /*011e*/ 	.byte	0x04
	.zero		1


	//   ....[2]....
        /*0120*/ 	.word	0x00000620
        /*0124*/ 	.word	0x000000ff
        /*0128*/ 	.word	0x00000008
        /*012c*/ 	.short	0x0100
        /*012e*/ 	.byte	0x04
	.zero		1


	//   ....[3]....
        /*0130*/ 	.word	0x00000630
        /*0134*/ 	.word	0x000000ff
        /*0138*/ 	.word	0x00000038
        /*013c*/ 	.short	0x0100
        /*013e*/ 	.byte	0x04
	.zero		1


	//   ....[4]....
        /*0140*/ 	.word	0x00000640
        /*0144*/ 	.word	0x000000ff
        /*0148*/ 	.word	0x00000010
        /*014c*/ 	.short	0x0100
        /*014e*/ 	.byte	0x04
	.zero		1


	//   ....[5]....
        /*0150*/ 	.word	0x00000650
        /*0154*/ 	.word	0x000000ff
        /*0158*/ 	.word	0x00000040
        /*015c*/ 	.short	0x0100
        /*015e*/ 	.byte	0x04
	.zero		1


	//   ....[6]....
        /*0160*/ 	.word	0x00000660
        /*0164*/ 	.word	0x000000ff
        /*0168*/ 	.word	0x00000018
        /*016c*/ 	.short	0x0100
        /*016e*/ 	.byte	0x04
	.zero		1


	//   ....[7]....
        /*0170*/ 	.word	0x00000670
        /*0174*/ 	.word	0x000000ff
        /*0178*/ 	.word	0x00000048
        /*017c*/ 	.short	0x0100
        /*017e*/ 	.byte	0x04
	.zero		1


	//   ....[8]....
        /*0180*/ 	.word	0x00000680
        /*0184*/ 	.word	0x000000ff
        /*0188*/ 	.word	0x00000020
        /*018c*/ 	.short	0x0100
        /*018e*/ 	.byte	0x04
	.zero		1


	//   ....[9]....
        /*0190*/ 	.word	0x00000690
        /*0194*/ 	.word	0x000000ff
        /*0198*/ 	.word	0x00000050
        /*019c*/ 	.short	0x0100
        /*019e*/ 	.byte	0x04
	.zero		1


	//   ....[10]....
        /*01a0*/ 	.word	0x000006a0
        /*01a4*/ 	.word	0x000000ff
        /*01a8*/ 	.word	0x00000028
        /*01ac*/ 	.short	0x0100
        /*01ae*/ 	.byte	0x04
	.zero		1


	//   ....[11]....
        /*01b0*/ 	.word	0x000006b0
        /*01b4*/ 	.word	0x000000ff
        /*01b8*/ 	.word	0x00000058
        /*01bc*/ 	.short	0x0100
        /*01be*/ 	.byte	0x04
	.zero		1


	//   ....[12]....
        /*01c0*/ 	.word	0x000007e0
        /*01c4*/ 	.word	0x000000ff
        /*01c8*/ 	.word	0x00000060
        /*01cc*/ 	.short	0x0100
        /*01ce*/ 	.byte	0x04
	.zero		1


	//   ....[13]....
        /*01d0*/ 	.word	0x000007f0
        /*01d4*/ 	.word	0x000000ff
        /*01d8*/ 	.word	0x00000078
        /*01dc*/ 	.short	0x0100
        /*01de*/ 	.byte	0x04
	.zero		1


	//   ....[14]....
        /*01e0*/ 	.word	0x00000800
        /*01e4*/ 	.word	0x000000ff
        /*01e8*/ 	.word	0x00000068
        /*01ec*/ 	.short	0x0100
        /*01ee*/ 	.byte	0x04
	.zero		1


	//   ....[15]....
        /*01f0*/ 	.word	0x00000810
        /*01f4*/ 	.word	0x000000ff
        /*01f8*/ 	.word	0x00000080
        /*01fc*/ 	.short	0x0100
        /*01fe*/ 	.byte	0x04
	.zero		1


	//   ....[16]....
        /*0200*/ 	.word	0x00000820
        /*0204*/ 	.word	0x000000ff
        /*0208*/ 	.word	0x00000070
        /*020c*/ 	.short	0x0100
        /*020e*/ 	.byte	0x04
	.zero		1


	//   ....[17]....
        /*0210*/ 	.word	0x00000830
        /*0214*/ 	.word	0x000000ff
        /*0218*/ 	.word	0x00000088
        /*021c*/ 	.short	0x0100
        /*021e*/ 	.byte	0x04
	.zero		1


	//   ....[18]....
        /*0220*/ 	.word	0x00000920
        /*0224*/ 	.word	0x000000ff
        /*0228*/ 	.word	0x00000090
        /*022c*/ 	.short	0x0100
        /*022e*/ 	.byte	0x06
	.zero		1


	//   ....[19]....
        /*0230*/ 	.word	0x00000930
        /*0234*/ 	.word	0x000000ff
        /*0238*/ 	.word	0x00000098
        /*023c*/ 	.short	0x0100
        /*023e*/ 	.byte	0x06
	.zero		1


	//   ....[20]....
        /*0240*/ 	.word	0x00000a70
        /*0244*/ 	.word	0x000000ff
        /*0248*/ 	.word	0x000000a0
        /*024c*/ 	.short	0x0100
        /*024e*/ 	.byte	0x06
	.zero		1


	//   ....[21]....
        /*0250*/ 	.word	0x00000a80
        /*0254*/ 	.word	0x000000ff
        /*0258*/ 	.word	0x000000b0
        /*025c*/ 	.short	0x0100
        /*025e*/ 	.byte	0x06
	.zero		1


	//   ....[22]....
        /*0260*/ 	.word	0x00000a90
        /*0264*/ 	.word	0x000000ff
        /*0268*/ 	.word	0x000000a8
        /*026c*/ 	.short	0x0100
        /*026e*/ 	.byte	0x06
	.zero		1


	//   ....[23]....
        /*0270*/ 	.word	0x00000aa0
        /*0274*/ 	.word	0x000000ff
        /*0278*/ 	.word	0x000000b8
        /*027c*/ 	.short	0x0100
        /*027e*/ 	.byte	0x06
	.zero		1


	//   ....[24]....
        /*0280*/ 	.word	0x00000bd0
        /*0284*/ 	.word	0x000000ff
        /*0288*/ 	.word	0x000000c0
        /*028c*/ 	.short	0x0100
        /*028e*/ 	.byte	0x04
	.zero		1


	//   ....[25]....
        /*0290*/ 	.word	0x00000be0
        /*0294*/ 	.word	0x000000ff
        /*0298*/ 	.word	0x000000e0
        /*029c*/ 	.short	0x0100
        /*029e*/ 	.byte	0x04
	.zero		1


	//   ....[26]....
        /*02a0*/ 	.word	0x00000bf0
        /*02a4*/ 	.word	0x000000ff
        /*02a8*/ 	.word	0x000000c8
        /*02ac*/ 	.short	0x0100
        /*02ae*/ 	.byte	0x04
	.zero		1


	//   ....[27]....
        /*02b0*/ 	.word	0x00000c00
        /*02b4*/ 	.word	0x000000ff
        /*02b8*/ 	.word	0x000000e8
        /*02bc*/ 	.short	0x0100
        /*02be*/ 	.byte	0x04
	.zero		1


	//   ....[28]....
        /*02c0*/ 	.word	0x00000c10
        /*02c4*/ 	.word	0x000000ff
        /*02c8*/ 	.word	0x000000d0
        /*02cc*/ 	.short	0x0100
        /*02ce*/ 	.byte	0x04
	.zero		1


	//   ....[29]....
        /*02d0*/ 	.word	0x00000c20
        /*02d4*/ 	.word	0x000000ff
        /*02d8*/ 	.word	0x000000f0
        /*02dc*/ 	.short	0x0100
        /*02de*/ 	.byte	0x04
	.zero		1


	//   ....[30]....
        /*02e0*/ 	.word	0x00000c30
        /*02e4*/ 	.word	0x000000ff
        /*02e8*/ 	.word	0x000000d8
        /*02ec*/ 	.short	0x0100
        /*02ee*/ 	.byte	0x04
	.zero		1


	//   ....[31]....
        /*02f0*/ 	.word	0x00000c40
        /*02f4*/ 	.word	0x000000ff
        /*02f8*/ 	.word	0x000000f8
        /*02fc*/ 	.short	0x0100
        /*02fe*/ 	.byte	0x04
	.zero		1


	//   ....[32]....
        /*0300*/ 	.word	0x00000d30
        /*0304*/ 	.word	0x000000ff
        /*0308*/ 	.word	0x00000100
        /*030c*/ 	.short	0x0100
        /*030e*/ 	.byte	0x04
	.zero		1


	//   ....[33]....
        /*0310*/ 	.word	0x00000d40
        /*0314*/ 	.word	0x000000ff
        /*0318*/ 	.word	0x00000110
        /*031c*/ 	.short	0x0100
        /*031e*/ 	.byte	0x04
	.zero		1


	//   ....[34]....
        /*0320*/ 	.word	0x00000d50
        /*0324*/ 	.word	0x000000ff
        /*0328*/ 	.word	0x00000108
        /*032c*/ 	.short	0x0100
        /*032e*/ 	.byte	0x04
	.zero		1


	//   ....[35]....
        /*0330*/ 	.word	0x00000d60
        /*0334*/ 	.word	0x000000ff
        /*0338*/ 	.word	0x00000118
        /*033c*/ 	.short	0x0100
        /*033e*/ 	.byte	0x04
	.zero		1


	//   ....[36]....
        /*0340*/ 	.word	0x00001890
        /*0344*/ 	.word	0x00000000
        /*0348*/ 	.word	0x00000110
        /*034c*/ 	.short	0x010a
        /*034e*/ 	.byte	0xff
	.zero		1


	//   ....[37]....
        /*0350*/ 	.word	0x000018b0
        /*0354*/ 	.word	0x00000000
        /*0358*/ 	.word	0x00000100
        /*035c*/ 	.short	0x0101
        /*035e*/ 	.byte	0xff
	.zero		1


	//   ....[38]....
        /*0360*/ 	.word	0x00001970
        /*0364*/ 	.word	0x000000ff
        /*0368*/ 	.word	0x00000030
        /*036c*/ 	.short	0x010a
        /*036e*/ 	.byte	0x07
	.zero		1


	//   ....[39]....
        /*0370*/ 	.word	0x000019f0
        /*0374*/ 	.word	0x000000ff
        /*0378*/ 	.word	0x00000030
        /*037c*/ 	.short	0x010a
        /*037e*/ 	.byte	0x21
	.zero		1


	//   ....[40]....
        /*0380*/ 	.word	0x00001b80
        /*0384*/ 	.word	0x000000ff
        /*0388*/ 	.word	0x00000030
        /*038c*/ 	.short	0x010a
        /*038e*/ 	.byte	0x08
	.zero		1


	//   ....[41]....
        /*0390*/ 	.word	0x00001ca0
        /*0394*/ 	.word	0x000000ff
        /*0398*/ 	.word	0x00000098
        /*039c*/ 	.short	0x0101
        /*039e*/ 	.byte	0x06
	.zero		1


	//   ....[42]....
        /*03a0*/ 	.word	0x00001cc0
        /*03a4*/ 	.word	0x000000ff
        /*03a8*/ 	.word	0x00000030
        /*03ac*/ 	.short	0x010a
        /*03ae*/ 	.byte	0x07
	.zero		1


	//   ....[43]....
        /*03b0*/ 	.word	0x00001d40
        /*03b4*/ 	.word	0x000000ff
        /*03b8*/ 	.word	0x00000030
        /*03bc*/ 	.short	0x010a
        /*03be*/ 	.byte	0x09
	.zero		1


	//   ....[44]....
        /*03c0*/ 	.word	0x00001ed0
        /*03c4*/ 	.word	0x000000ff
        /*03c8*/ 	.word	0x00000030
        /*03cc*/ 	.short	0x010a
        /*03ce*/ 	.byte	0x08
	.zero		1


	//   ....[45]....
        /*03d0*/ 	.word	0x00002010
        /*03d4*/ 	.word	0x00000003
        /*03d8*/ 	.word	0x000000a0
        /*03dc*/ 	.short	0x010a
        /*03de*/ 	.byte	0xff
	.zero		1


	//   ....[46]....
        /*03e0*/ 	.word	0x00002160
        /*03e4*/ 	.word	0x00000000
        /*03e8*/ 	.word	0x00000000
        /*03ec*/ 	.short	0x0101
        /*03ee*/ 	.byte	0xff
	.zero		1


	//   ....[47]....
        /*03f0*/ 	.word	0x00002700
        /*03f4*/ 	.word	0x000000ff
        /*03f8*/ 	.word	0x00000000
        /*03fc*/ 	.short	0x010a
        /*03fe*/ 	.byte	0x04
	.zero		1


	//   ....[48]....
        /*0400*/ 	.word	0x00002790
        /*0404*/ 	.word	0x000000ff
        /*0408*/ 	.word	0x00000000
        /*040c*/ 	.short	0x010a
        /*040e*/ 	.byte	0x05
	.zero		1


	//   ....[49]....
        /*0410*/ 	.word	0x00002820
        /*0414*/ 	.word	0x000000ff
        /*0418*/ 	.word	0x00000000
        /*041c*/ 	.short	0x010a
        /*041e*/ 	.byte	0x05
	.zero		1


	//   ....[50]....
        /*0420*/ 	.word	0x000028b0
        /*0424*/ 	.word	0x000000ff
        /*0428*/ 	.word	0x00000000
        /*042c*/ 	.short	0x010a
        /*042e*/ 	.byte	0x05
	.zero		1


	//   ....[51]....
        /*0430*/ 	.word	0x00002940
        /*0434*/ 	.word	0x000000ff
        /*0438*/ 	.word	0x00000000
        /*043c*/ 	.short	0x010a
        /*043e*/ 	.byte	0x05
	.zero		1


	//   ....[52]....
        /*0440*/ 	.word	0x000029e0
        /*0444*/ 	.word	0x00000000
        /*0448*/ 	.word	0x00000000
        /*044c*/ 	.short	0x010a
        /*044e*/ 	.byte	0xff
	.zero		1


	//   ....[53]....
        /*0450*/ 	.word	0x00002b20
        /*0454*/ 	.word	0x00000002
        /*0458*/ 	.word	0x00000100
        /*045c*/ 	.short	0x010a
        /*045e*/ 	.byte	0xff
	.zero		1


	//   ....[54]....
        /*0460*/ 	.word	0x00002b80
        /*0464*/ 	.word	0x00000004
        /*0468*/ 	.word	0x00000000
        /*046c*/ 	.short	0x0101
        /*046e*/ 	.byte	0xff
	.zero		1


	//   ....[55]....
        /*0470*/ 	.word	0x00002ba0
        /*0474*/ 	.word	0x000000ff
        /*0478*/ 	.word	0x000000b0
        /*047c*/ 	.short	0x010a
        /*047e*/ 	.byte	0x04
	.zero		1


	//   ....[56]....
        /*0480*/ 	.word	0x00002cc0
        /*0484*/ 	.word	0x00000002
        /*0488*/ 	.word	0x000000a0
        /*048c*/ 	.short	0x010a
        /*048e*/ 	.byte	0xff
	.zero		1


	//   ....[57]....
        /*0490*/ 	.word	0x00002dd0
        /*0494*/ 	.word	0x00000002
        /*0498*/ 	.word	0x00000000
        /*049c*/ 	.short	0x0101
        /*049e*/ 	.byte	0xff
	.zero		1


	//   ....[58]....
        /*04a0*/ 	.word	0x00002e60
        /*04a4*/ 	.word	0x000000ff
        /*04a8*/ 	.word	0x000000b0
        /*04ac*/ 	.short	0x0106
        /*04ae*/ 	.byte	0x04
	.zero		1


	//   ....[59]....
        /*04b0*/ 	.word	0x00002e80
        /*04b4*/ 	.word	0x000000ff
        /*04b8*/ 	.word	0x000000b0
        /*04bc*/ 	.short	0x010a
        /*04be*/ 	.byte	0x04
	.zero		1


	//   ....[60]....
        /*04c0*/ 	.word	0x00002f10
        /*04c4*/ 	.word	0x000000ff
        /*04c8*/ 	.word	0x000000b0
        /*04cc*/ 	.short	0x0106
        /*04ce*/ 	.byte	0x07
	.zero		1


	//   ....[61]....
        /*04d0*/ 	.word	0x00002f50
        /*04d4*/ 	.word	0x00000000
        /*04d8*/ 	.word	0x000000b0
        /*04dc*/ 	.short	0x010a
        /*04de*/ 	.byte	0xff
	.zero		1


	//   ....[62]....
        /*04e0*/ 	.word	0x000034b0
        /*04e4*/ 	.word	0x00000000
        /*04e8*/ 	.word	0x000000a0
        /*04ec*/ 	.short	0x010a
        /*04ee*/ 	.byte	0xff
	.zero		1


	//   ....[63]....
        /*04f0*/ 	.word	0x000035b0
        /*04f4*/ 	.word	0x00000003
        /*04f8*/ 	.word	0x00000000
        /*04fc*/ 	.short	0x0101
        /*04fe*/ 	.byte	0xff
	.zero		1


	//   ....[64]....
        /*0500*/ 	.word	0x000035c0
        /*0504*/ 	.word	0x000000ff
        /*0508*/ 	.word	0x00000000
        /*050c*/ 	.short	0x010a
        /*050e*/ 	.byte	0x05
	.zero		1


	//   ....[65]....
        /*0510*/ 	.word	0x00003640
        /*0514*/ 	.word	0x000000ff
        /*0518*/ 	.word	0x000000e0
        /*051c*/ 	.short	0x010a
        /*051e*/ 	.byte	0x1f
	.zero		1


	//   ....[66]....
        /*0520*/ 	.word	0x00003710
        /*0524*/ 	.word	0x000000ff
        /*0528*/ 	.word	0x00000000
        /*052c*/ 	.short	0x010a
        /*052e*/ 	.byte	0x07
	.zero		1


	//   ....[67]....
        /*0530*/ 	.word	0x00003850
        /*0534*/ 	.word	0x000000ff
        /*0538*/ 	.word	0x00000000
        /*053c*/ 	.short	0x010a
        /*053e*/ 	.byte	0x06
	.zero		1


	//   ....[68]....
        /*0540*/ 	.word	0x00003ae0
        /*0544*/ 	.word	0x000000ff
        /*0548*/ 	.word	0x00000000
        /*054c*/ 	.short	0x010a
        /*054e*/ 	.byte	0x04
	.zero		1


	//   ....[69]....
        /*0550*/ 	.word	0x00003b70
        /*0554*/ 	.word	0x000000ff
        /*0558*/ 	.word	0x00000000
        /*055c*/ 	.short	0x010a
        /*055e*/ 	.byte	0x05
	.zero		1


	//   ....[70]....
        /*0560*/ 	.word	0x00003c00
        /*0564*/ 	.word	0x000000ff
        /*0568*/ 	.word	0x00000000
        /*056c*/ 	.short	0x010a
        /*056e*/ 	.byte	0x05
	.zero		1


	//   ....[71]....
        /*0570*/ 	.word	0x00003c90
        /*0574*/ 	.word	0x000000ff
        /*0578*/ 	.word	0x00000000
        /*057c*/ 	.short	0x010a
        /*057e*/ 	.byte	0x04
	.zero		1


	//   ....[72]....
        /*0580*/ 	.word	0x000041d0
        /*0584*/ 	.word	0x00000008
        /*0588*/ 	.word	0x000000a0
        /*058c*/ 	.short	0x010a
        /*058e*/ 	.byte	0xff
	.zero		1


	//   ....[73]....
        /*0590*/ 	.word	0x00004340
        /*0594*/ 	.word	0x00000000
        /*0598*/ 	.word	0x00000000
        /*059c*/ 	.short	0x0101
        /*059e*/ 	.byte	0xff
	.zero		1


	//   ....[74]....
        /*05a0*/ 	.word	0x00004820
        /*05a4*/ 	.word	0x000000ff
        /*05a8*/ 	.word	0x00000098
        /*05ac*/ 	.short	0x010a
        /*05ae*/ 	.byte	0x15
	.zero		1


	//   ....[75]....
        /*05b0*/ 	.word	0x000049b0
        /*05b4*/ 	.word	0x000000ff
        /*05b8*/ 	.word	0x00000078
        /*05bc*/ 	.short	0x010a
        /*05be*/ 	.byte	0x15
	.zero		1


	//   ....[76]....
        /*05c0*/ 	.word	0x00004b10
        /*05c4*/ 	.word	0x000000ff
        /*05c8*/ 	.word	0x00000060
        /*05cc*/ 	.short	0x010b
        /*05ce*/ 	.byte	0x15
	.zero		1


	//   ....[77]....
        /*05d0*/ 	.word	0x00004b20
        /*05d4*/ 	.word	0x000000ff
        /*05d8*/ 	.word	0x00000000
        /*05dc*/ 	.short	0x0101
        /*05de*/ 	.byte	0x2b
	.zero		1


	//   ....[78]....
        /*05e0*/ 	.word	0x00004b30
        /*05e4*/ 	.word	0x000000ff
        /*05e8*/ 	.word	0x00000080
        /*05ec*/ 	.short	0x010a
        /*05ee*/ 	.byte	0x15
	.zero		1


	//   ....[79]....
        /*05f0*/ 	.word	0x00004c90
        /*05f4*/ 	.word	0x000000ff
        /*05f8*/ 	.word	0x00000068
        /*05fc*/ 	.short	0x010b
        /*05fe*/ 	.byte	0x15
	.zero		1


	//   ....[80]....
        /*0600*/ 	.word	0x00004ca0
        /*0604*/ 	.word	0x000000ff
        /*0608*/ 	.word	0x00000000
        /*060c*/ 	.short	0x0101
        /*060e*/ 	.byte	0x29
	.zero		1


	//   ....[81]....
        /*0610*/ 	.word	0x00004cb0
        /*0614*/ 	.word	0x000000ff
        /*0618*/ 	.word	0x00000088
        /*061c*/ 	.short	0x010a
        /*061e*/ 	.byte	0x15
	.zero		1


	//   ....[82]....
        /*0620*/ 	.word	0x00004e90
        /*0624*/ 	.word	0x000000ff
        /*0628*/ 	.word	0x00000070
        /*062c*/ 	.short	0x010b
        /*062e*/ 	.byte	0x15
	.zero		1


	//   ....[83]....
        /*0630*/ 	.word	0x00004ea0
        /*0634*/ 	.word	0x000000ff
        /*0638*/ 	.word	0x00000000
        /*063c*/ 	.short	0x0101
        /*063e*/ 	.byte	0x28
	.zero		1


	//   ....[84]....
        /*0640*/ 	.word	0x00004ed0
        /*0644*/ 	.word	0x000000ff
        /*0648*/ 	.word	0x00000078
        /*064c*/ 	.short	0x010a
        /*064e*/ 	.byte	0x15
	.zero		1


	//   ....[85]....
        /*0650*/ 	.word	0x00004ef0
        /*0654*/ 	.word	0x000000ff
        /*0658*/ 	.word	0x00000080
        /*065c*/ 	.short	0x010a
        /*065e*/ 	.byte	0x15
	.zero		1


	//   ....[86]....
        /*0660*/ 	.word	0x00004f30
        /*0664*/ 	.word	0x00000000
        /*0668*/ 	.word	0x00000088
        /*066c*/ 	.short	0x010a
        /*066e*/ 	.byte	0xff
	.zero		1


	//   ....[87]....
        /*0670*/ 	.word	0x00005280
        /*0674*/ 	.word	0x00000008
        /*0678*/ 	.word	0x000000a0
        /*067c*/ 	.short	0x010a
        /*067e*/ 	.byte	0xff
	.zero		1


	//   ....[88]....
        /*0680*/ 	.word	0x00005400
        /*0684*/ 	.word	0x00000000
        /*0688*/ 	.word	0x00000000
        /*068c*/ 	.short	0x0101
        /*068e*/ 	.byte	0xff
	.zero		1


	//   ....[89]....
        /*0690*/ 	.word	0x00005f40
        /*0694*/ 	.word	0x00000000
        /*0698*/ 	.word	0x00000060
        /*069c*/ 	.short	0x010a
        /*069e*/ 	.byte	0xff
	.zero		1


	//   ....[90]....
        /*06a0*/ 	.word	0x00005f90
        /*06a4*/ 	.word	0x00000063
        /*06a8*/ 	.word	0x000000c0
        /*06ac*/ 	.short	0x010a
        /*06ae*/ 	.byte	0xff
	.zero		1


	//   ....[91]....
        /*06b0*/ 	.word	0x00006080
        /*06b4*/ 	.word	0x00000000
        /*06b8*/ 	.word	0x00000060
        /*06bc*/ 	.short	0x010a
        /*06be*/ 	.byte	0xff
	.zero		1


	//   ....[92]....
        /*06c0*/ 	.word	0x00006190
        /*06c4*/ 	.word	0x00000000
        /*06c8*/ 	.word	0x00000000
        /*06cc*/ 	.short	0x0101
        /*06ce*/ 	.byte	0xff
	.zero		1


	//   ....[93]....
        /*06d0*/ 	.word	0x00006210
        /*06d4*/ 	.word	0x00000063
        /*06d8*/ 	.word	0x000000c0
        /*06dc*/ 	.short	0x010a
        /*06de*/ 	.byte	0xff
	.zero		1


	//   ....[94]....
        /*06e0*/ 	.word	0x00006dc0
        /*06e4*/ 	.word	0x00000005
        /*06e8*/ 	.word	0x00000060
        /*06ec*/ 	.short	0x010a
        /*06ee*/ 	.byte	0xff
	.zero		1


	//   ....[95]....
        /*06f0*/ 	.word	0x00006e90
        /*06f4*/ 	.word	0x00000005
        /*06f8*/ 	.word	0x00000060
        /*06fc*/ 	.short	0x010a
        /*06fe*/ 	.byte	0xff
	.zero		1


	//   ....[96]....
        /*0700*/ 	.word	0x00006fa0
        /*0704*/ 	.word	0x00000000
        /*0708*/ 	.word	0x00000000
        /*070c*/ 	.short	0x0101
        /*070e*/ 	.byte	0xff
	.zero		1


	//   ....[97]....
        /*0710*/ 	.word	0x00007bc0
        /*0714*/ 	.word	0x00000004
        /*0718*/ 	.word	0x00000060
        /*071c*/ 	.short	0x010a
        /*071e*/ 	.byte	0xff
	.zero		1


	//   ....[98]....
        /*0720*/ 	.word	0x00007c90
        /*0724*/ 	.word	0x00000004
        /*0728*/ 	.word	0x00000060
        /*072c*/ 	.short	0x010a
        /*072e*/ 	.byte	0xff
	.zero		1


	//   ....[99]....
        /*0730*/ 	.word	0x00007da0
        /*0734*/ 	.word	0x00000000
        /*0738*/ 	.word	0x00000000
        /*073c*/ 	.short	0x0101
        /*073e*/ 	.byte	0xff
	.zero		1


	//   ....[100]....
        /*0740*/ 	.word	0x00008240
        /*0744*/ 	.word	0x000000ff
        /*0748*/ 	.word	0x00000000
        /*074c*/ 	.short	0x0101
        /*074e*/ 	.byte	0x04
	.zero		1


	//   ....[101]....
        /*0750*/ 	.word	0x00008ae0
        /*0754*/ 	.word	0x00000000
        /*0758*/ 	.word	0x00000110
        /*075c*/ 	.short	0x010a
        /*075e*/ 	.byte	0xff
	.zero		1


	//   ....[102]....
        /*0760*/ 	.word	0x00008b40
        /*0764*/ 	.word	0x00000000
        /*0768*/ 	.word	0x00000030
        /*076c*/ 	.short	0x010a
        /*076e*/ 	.byte	0xff
	.zero		1


	//   ....[103]....
        /*0770*/ 	.word	0x00008ba0
        /*0774*/ 	.word	0x00000000
        /*0778*/ 	.word	0x00000030
        /*077c*/ 	.short	0x010a
        /*077e*/ 	.byte	0xff
	.zero		1


	//   ....[104]....
        /*0780*/ 	.word	0x00008bf0
        /*0784*/ 	.word	0x00000003
        /*0788*/ 	.word	0x000000a0
        /*078c*/ 	.short	0x010a
        /*078e*/ 	.byte	0xff
	.zero		1


	//   ....[105]....
        /*0790*/ 	.word	0x00008c50
        /*0794*/ 	.word	0x00000000
        /*0798*/ 	.word	0x00000000
        /*079c*/ 	.short	0x010a
        /*079e*/ 	.byte	0xff
	.zero		1


	//   ....[106]....
        /*07a0*/ 	.word	0x00008cb0
        /*07a4*/ 	.word	0x00000000
        /*07a8*/ 	.word	0x00000000
        /*07ac*/ 	.short	0x010a
        /*07ae*/ 	.byte	0xff
	.zero		1


	//   ....[107]....
        /*07b0*/ 	.word	0x00008d10
        /*07b4*/ 	.word	0x00000000
        /*07b8*/ 	.word	0x00000000
        /*07bc*/ 	.short	0x010a
        /*07be*/ 	.byte	0xff
	.zero		1


	//   ....[108]....
        /*07c0*/ 	.word	0x00008d70
        /*07c4*/ 	.word	0x00000000
        /*07c8*/ 	.word	0x00000000
        /*07cc*/ 	.short	0x010a
        /*07ce*/ 	.byte	0xff
	.zero		1


	//   ....[109]....
        /*07d0*/ 	.word	0x00008dd0
        /*07d4*/ 	.word	0x00000000
        /*07d8*/ 	.word	0x00000000
        /*07dc*/ 	.short	0x010a
        /*07de*/ 	.byte	0xff
	.zero		1


	//   ....[110]....
        /*07e0*/ 	.word	0x00008e20
        /*07e4*/ 	.word	0x00000002
        /*07e8*/ 	.word	0x00000100
        /*07ec*/ 	.short	0x010a
        /*07ee*/ 	.byte	0xff
	.zero		1


	//   ....[111]....
        /*07f0*/ 	.word	0x00008e80
        /*07f4*/ 	.word	0x00000002
        /*07f8*/ 	.word	0x000000b0
        /*07fc*/ 	.short	0x010a
        /*07fe*/ 	.byte	0xff
	.zero		1


	//   ....[112]....
        /*0800*/ 	.word	0x00008ed0
        /*0804*/ 	.word	0x00000002
        /*0808*/ 	.word	0x000000a0
        /*080c*/ 	.short	0x010a
        /*080e*/ 	.byte	0xff
	.zero		1


	//   ....[113]....
        /*0810*/ 	.word	0x00008f30
        /*0814*/ 	.word	0x00000000
        /*0818*/ 	.word	0x000000b0
        /*081c*/ 	.short	0x010a
        /*081e*/ 	.byte	0xff
	.zero		1


	//   ....[114]....
        /*0820*/ 	.word	0x00008f80
        /*0824*/ 	.word	0x00000000
        /*0828*/ 	.word	0x000000a0
        /*082c*/ 	.short	0x010a
        /*082e*/ 	.byte	0xff
	.zero		1


	//   ....[115]....
        /*0830*/ 	.word	0x00008fe0
        /*0834*/ 	.word	0x00000003
        /*0838*/ 	.word	0x000000e0
        /*083c*/ 	.short	0x010a
        /*083e*/ 	.byte	0xff
	.zero		1


	//   ....[116]....
        /*0840*/ 	.word	0x00009040
        /*0844*/ 	.word	0x00000000
        /*0848*/ 	.word	0x00000000
        /*084c*/ 	.short	0x010a
        /*084e*/ 	.byte	0xff
	.zero		1


	//   ....[117]....
        /*0850*/ 	.word	0x000090a0
        /*0854*/ 	.word	0x00000000
        /*0858*/ 	.word	0x00000000
        /*085c*/ 	.short	0x010a
        /*085e*/ 	.byte	0xff
	.zero		1


	//   ....[118]....
        /*0860*/ 	.word	0x00009100
        /*0864*/ 	.word	0x00000000
        /*0868*/ 	.word	0x00000000
        /*086c*/ 	.short	0x010a
        /*086e*/ 	.byte	0xff
	.zero		1


	//   ....[119]....
        /*0870*/ 	.word	0x00009160
        /*0874*/ 	.word	0x00000000
        /*0878*/ 	.word	0x00000000
        /*087c*/ 	.short	0x010a
        /*087e*/ 	.byte	0xff
	.zero		1


	//   ....[120]....
        /*0880*/ 	.word	0x000091c0
        /*0884*/ 	.word	0x00000000
        /*0888*/ 	.word	0x00000000
        /*088c*/ 	.short	0x010a
        /*088e*/ 	.byte	0xff
	.zero		1


	//   ....[121]....
        /*0890*/ 	.word	0x00009210
        /*0894*/ 	.word	0x00000008
        /*0898*/ 	.word	0x000000a0
        /*089c*/ 	.short	0x010a
        /*089e*/ 	.byte	0xff
	.zero		1


	//   ....[122]....
        /*08a0*/ 	.word	0x00009270
        /*08a4*/ 	.word	0x00000000
        /*08a8*/ 	.word	0x00000098
        /*08ac*/ 	.short	0x010a
        /*08ae*/ 	.byte	0xff
	.zero		1


	//   ....[123]....
        /*08b0*/ 	.word	0x000092d0
        /*08b4*/ 	.word	0x00000005
        /*08b8*/ 	.word	0x00000078
        /*08bc*/ 	.short	0x010a
        /*08be*/ 	.byte	0xff
	.zero		1


	//   ....[124]....
        /*08c0*/ 	.word	0x00009330
        /*08c4*/ 	.word	0x00000005
        /*08c8*/ 	.word	0x00000080
        /*08cc*/ 	.short	0x010a
        /*08ce*/ 	.byte	0xff
	.zero		1


	//   ....[125]....
        /*08d0*/ 	.word	0x00009390
        /*08d4*/ 	.word	0x00000005
        /*08d8*/ 	.word	0x00000088
        /*08dc*/ 	.short	0x010a
        /*08de*/ 	.byte	0xff
	.zero		1


	//   ....[126]....
        /*08e0*/ 	.word	0x000093f0
        /*08e4*/ 	.word	0x00000000
        /*08e8*/ 	.word	0x00000078
        /*08ec*/ 	.short	0x010a
        /*08ee*/ 	.byte	0xff
	.zero		1


	//   ....[127]....
        /*08f0*/ 	.word	0x00009450
        /*08f4*/ 	.word	0x00000000
        /*08f8*/ 	.word	0x00000080
        /*08fc*/ 	.short	0x010a
        /*08fe*/ 	.byte	0xff
	.zero		1


	//   ....[128]....
        /*0900*/ 	.word	0x000094a0
        /*0904*/ 	.word	0x00000008
        /*0908*/ 	.word	0x000000a0
        /*090c*/ 	.short	0x010a
        /*090e*/ 	.byte	0xff
	.zero		1


	//   ....[129]....
        /*0910*/ 	.word	0x000094f0
        /*0914*/ 	.word	0x00000000
        /*0918*/ 	.word	0x00000060
        /*091c*/ 	.short	0x010a
        /*091e*/ 	.byte	0xff
	.zero		1


	//   ....[130]....
        /*0920*/ 	.word	0x00009540
        /*0924*/ 	.word	0x00000063
        /*0928*/ 	.word	0x000000c0
        /*092c*/ 	.short	0x010a
        /*092e*/ 	.byte	0xff
	.zero		1


	//   ....[131]....
        /*0930*/ 	.word	0x00009590
        /*0934*/ 	.word	0x00000005
        /*0938*/ 	.word	0x00000060
        /*093c*/ 	.short	0x010a
        /*093e*/ 	.byte	0xff
	.zero		1


	//   ....[132]....
        /*0940*/ 	.word	0x000095e0
        /*0944*/ 	.word	0x00000004
        /*0948*/ 	.word	0x00000060
        /*094c*/ 	.short	0x010a
        /*094e*/ 	.byte	0xff
	.zero		1


	//----- nvinfo : EIATTR_NUM_MBARRIERS
	.align		4
.L_48:
        /*0950*/ 	.byte	0x03, 0x38
        /*0952*/ 	.short	0x0024


	//----- nvinfo : EIATTR_EXIT_INSTR_OFFSETS
	.align		4
        /*0954*/ 	.byte	0x04, 0x1c
        /*0956*/ 	.short	(.L_50 - .L_49)


	//   ....[0]....
.L_49:
        /*0958*/ 	.word	0x00002a10


	//   ....[1]....
        /*095c*/ 	.word	0x00002f20


	//   ....[2]....
        /*0960*/ 	.word	0x00002f80


	//   ....[3]....
        /*0964*/ 	.word	0x00003ef0


	//   ....[4]....
        /*0968*/ 	.word	0x00004f60


	//   ....[5]....
        /*096c*/ 	.word	0x00004fa0


	//   ....[6]....
        /*0970*/ 	.word	0x00008ad0


	//----- nvinfo : EIATTR_MAX_THREADS
	.align		4
.L_50:
        /*0974*/ 	.byte	0x04, 0x05
        /*0976*/ 	.short	(.L_52 - .L_51)
.L_51:
        /*0978*/ 	.word	0x00000100
        /*097c*/ 	.word	0x00000001
        /*0980*/ 	.word	0x00000001


	//----- nvinfo : EIATTR_CRS_STACK_SIZE
	.align		4
.L_52:
        /*0984*/ 	.byte	0x04, 0x1e
        /*0986*/ 	.short	(.L_54 - .L_53)
.L_53:
        /*0988*/ 	.word	0x00000000


	//----- nvinfo : EIATTR_CBANK_PARAM_SIZE
	.align		4
.L_54:
        /*098c*/ 	.byte	0x03, 0x19
        /*098e*/ 	.short	0x0800


	//----- nvinfo : EIATTR_PARAM_CBANK
	.align		4
        /*0990*/ 	.byte	0x04, 0x0a
        /*0992*/ 	.short	(.L_56 - .L_55)
	.align		4
.L_55:
        /*0994*/ 	.word	index@(.nv.constant0._ZN7cutlass13device_kernelINS_4gemm6kernel13GemmUniversalIN4cute5tupleIJiiiiEEENS1_10collective13CollectiveMmaINS1_35MainloopSm100TmaUmmaWarpSpecializedILi6ELi2ELi4ENS5_IJNS4_1CILi2EEENSA_ILi1EEESC_EEEEENS5_IJNSA_ILi64EEENSA_ILi192EEENSA_ILi128EEEEEENS_12float_e4m3_tENS5_IJlSC_lEEESJ_SK_NS4_8TiledMMAINS4_8MMA_AtomIJNS4_10MMA_TraitsINS4_19SM100_MMA_F8F6F4_SSEJSJ_SJ_fSF_SG_NS4_17integral_constantINS4_4UMMA5MajorELSR_0EEESS_NSP_INSQ_7ScaleInELST_0EEESU_EEEEEENS4_6LayoutINS5_IJSC_SC_SC_EEENS5_IJNSA_ILi0EEESZ_SZ_EEEEENS5_IJNS4_10UnderscoreES12_S12_EEEEENS4_13SM90_TMA_LOADENS4_14ComposedLayoutINS4_7SwizzleILi3ELi4ELi3EEENS4_18smem_ptr_flag_bitsILi8EEENSX_INS5_IJNSA_ILi8EEESH_EEENS5_IJSH_SC_EEEEEEEvNS4_8identityENS4_23SM90_TMA_LOAD_MULTICASTES1F_vS1G_EENS_8epilogue10collective18CollectiveEpilogueINS1J_23Sm100TmaWarpSpecializedILi3ELi2ELi32ELb0ELb0EEEJSI_NS5_IJNSX_ISF_SC_EES1O_EEESJ_SK_SJ_SK_NS1J_6fusion15FusionCallbacksIS1N_NS1Q_17LinearCombinationISJ_fSJ_fLNS_15FloatRoundStyleE2EEESI_S1P_JEEENS4_5SM1004TMEM4LOAD26SM100_TMEM_LOAD_16dp32b32xES15_NS16_INS17_ILi2ELi4ELi3EEES1A_NSX_INS5_IJS1B_SF_EEENS5_IJSF_SC_EEEEEEENS4_39AutoVectorizingCopyWithAssumedAlignmentILi128EEENS4_14SM90_TMA_STOREES24_S26_S26_EEEvvEEEEvNT_6ParamsE)
        /*0998*/ 	.short	0x0380
        /*099a*/ 	.short	0x0800


	//----- nvinfo : EIATTR_SW_WAR
	.align		4
.L_56:
        /*099c*/ 	.byte	0x04, 0x36
        /*099e*/ 	.short	(.L_58 - .L_57)
.L_57:
        /*09a0*/ 	.word	0x00000008
.L_58:


//--------------------- .nv.callgraph             --------------------------
	.section	.nv.callgraph,"",@"SHT_CUDA_CALLGRAPH"
	.align	4
	.sectionentsize	8
	.align		4
        /*0000*/ 	.word	0x00000000
	.align		4
        /*0004*/ 	.word	0xffffffff
	.align		4
        /*0008*/ 	.word	index@(_ZN7cutlass13device_kernelINS_4gemm6kernel13GemmUniversalIN4cute5tupleIJiiiiEEENS1_10collective13CollectiveMmaINS1_35MainloopSm100TmaUmmaWarpSpecializedILi6ELi2ELi4ENS5_IJNS4_1CILi2EEENSA_ILi1EEESC_EEEEENS5_IJNSA_ILi64EEENSA_ILi192EEENSA_ILi128EEEEEENS_12float_e4m3_tENS5_IJlSC_lEEESJ_SK_NS4_8TiledMMAINS4_8MMA_AtomIJNS4_10MMA_TraitsINS4_19SM100_MMA_F8F6F4_SSEJSJ_SJ_fSF_SG_NS4_17integral_constantINS4_4UMMA5MajorELSR_0EEESS_NSP_INSQ_7ScaleInELST_0EEESU_EEEEEENS4_6LayoutINS5_IJSC_SC_SC_EEENS5_IJNSA_ILi0EEESZ_SZ_EEEEENS5_IJNS4_10UnderscoreES12_S12_EEEEENS4_13SM90_TMA_LOADENS4_14ComposedLayoutINS4_7SwizzleILi3ELi4ELi3EEENS4_18smem_ptr_flag_bitsILi8EEENSX_INS5_IJNSA_ILi8EEESH_EEENS5_IJSH_SC_EEEEEEEvNS4_8identityENS4_23SM90_TMA_LOAD_MULTICASTES1F_vS1G_EENS_8epilogue10collective18CollectiveEpilogueINS1J_23Sm100TmaWarpSpecializedILi3ELi2ELi32ELb0ELb0EEEJSI_NS5_IJNSX_ISF_SC_EES1O_EEESJ_SK_SJ_SK_NS1J_6fusion15FusionCallbacksIS1N_NS1Q_17LinearCombinationISJ_fSJ_fLNS_15FloatRoundStyleE2EEESI_S1P_JEEENS4_5SM1004TMEM4LOAD26SM100_TMEM_LOAD_16dp32b32xES15_NS16_INS17_ILi2ELi4ELi3EEES1A_NSX_INS5_IJS1B_SF_EEENS5_IJSF_SC_EEEEEEENS4_39AutoVectorizingCopyWithAssumedAlignmentILi128EEENS4_14SM90_TMA_STOREES24_S26_S26_EEEvvEEEEvNT_6ParamsE)
	.align		4
        /*000c*/ 	.word	index@(__assertfail)
	.align		4
        /*0010*/ 	.word	0x00000000
	.align		4
        /*0014*/ 	.word	0xfffffffe
	.align		4
        /*0018*/ 	.word	0x00000000
	.align		4
        /*001c*/ 	.word	0xfffffffd
	.align		4
        /*0020*/ 	.word	0x00000000
	.align		4
        /*0024*/ 	.word	0xfffffffc


//--------------------- .nv.constant4             --------------------------
	.section	.nv.constant4,"a",@progbits
	.align	8
	.align		8
.nv.constant4:
        /*0000*/ 	.dword	__assertfail
	.align		8
        /*0008*/ 	.dword	__unnamed_1
	.align		8
        /*0010*/ 	.dword	__unnamed_2
	.align		8
        /*0018*/ 	.dword	__unnamed_3
	.align		8
        /*0020*/ 	.dword	_ZN40_INTERNAL_b0f57c07_4_k_cu_15c1aad5_201764cuda3std3__45__cpo5beginE
	.align		8
        /*0028*/ 	.dword	_ZN40_INTERNAL_b0f57c07_4_k_cu_15c1aad5_201764cuda3std3__45__cpo3endE
	.align		8
        /*0030*/ 	.dword	_ZN40_INTERNAL_b0f57c07_4_k_cu_15c1aad5_201764cuda3std3__45__cpo6cbeginE
	.align		8
        /*0038*/ 	.dword	_ZN40_INTERNAL_b0f57c07_4_k_cu_15c1aad5_201764cuda3std3__45__cpo4cendE
	.align		8
        /*0040*/ 	.dword	_ZN40_INTERNAL_b0f57c07_4_k_cu_15c1aad5_201764cuda3std3__442_GLOBAL__N__b0f57c07_4_k_cu_15c1aad5_201766ignoreE
	.align		8
        /*0048*/ 	.dword	_ZN40_INTERNAL_b0f57c07_4_k_cu_15c1aad5_201764cuda3std3__419piecewise_constructE
	.align		8
        /*0050*/ 	.dword	_ZN40_INTERNAL_b0f57c07_4_k_cu_15c1aad5_201764cuda3std3__48in_placeE
	.align		8
        /*0058*/ 	.dword	_ZN40_INTERNAL_b0f57c07_4_k_cu_15c1aad5_201764cuda3std6ranges3__45__cpo4swapE
	.align		8
        /*0060*/ 	.dword	_ZN40_INTERNAL_b0f57c07_4_k_cu_15c1aad5_201764cuda3std6ranges3__45__cpo9iter_moveE
	.align		8
        /*0068*/ 	.dword	_ZN40_INTERNAL_b0f57c07_4_k_cu_15c1aad5_201764cute7productE
	.align		8
        /*0070*/ 	.dword	_ZN40_INTERNAL_b0f57c07_4_k_cu_15c1aad5_201764cute1_E
	.align		8
        /*0078*/ 	.dword	$str$25
	.align		8
        /*0080*/ 	.dword	$str$26
	.align		8
        /*0088*/ 	.dword	$str$27
	.align		8
        /*0090*/ 	.dword	$str$28


//--------------------- .text._ZN7cutlass13device_kernelINS_4gemm6kernel13GemmUniversalIN4cute5tupleIJiiiiEEENS1_10collective13CollectiveMmaINS1_35MainloopSm100TmaUmmaWarpSpecializedILi6ELi2ELi4ENS5_IJNS4_1CILi2EEENSA_ILi1EEESC_EEEEENS5_IJNSA_ILi64EEENSA_ILi192EEENSA_ILi128EEEEEENS_12float_e4m3_tENS5_IJlSC_lEEESJ_SK_NS4_8TiledMMAINS4_8MMA_AtomIJNS4_10MMA_TraitsINS4_19SM100_MMA_F8F6F4_SSEJSJ_SJ_fSF_SG_NS4_17integral_constantINS4_4UMMA5MajorELSR_0EEESS_NSP_INSQ_7ScaleInELST_0EEESU_EEEEEENS4_6LayoutINS5_IJSC_SC_SC_EEENS5_IJNSA_ILi0EEESZ_SZ_EEEEENS5_IJNS4_10UnderscoreES12_S12_EEEEENS4_13SM90_TMA_LOADENS4_14ComposedLayoutINS4_7SwizzleILi3ELi4ELi3EEENS4_18smem_ptr_flag_bitsILi8EEENSX_INS5_IJNSA_ILi8EEESH_EEENS5_IJSH_SC_EEEEEEEvNS4_8identityENS4_23SM90_TMA_LOAD_MULTICASTES1F_vS1G_EENS_8epilogue10collective18CollectiveEpilogueINS1J_23Sm100TmaWarpSpecializedILi3ELi2ELi32ELb0ELb0EEEJSI_NS5_IJNSX_ISF_SC_EES1O_EEESJ_SK_SJ_SK_NS1J_6fusion15FusionCallbacksIS1N_NS1Q_17LinearCombinationISJ_fSJ_fLNS_15FloatRoundStyleE2EEESI_S1P_JEEENS4_5SM1004TMEM4LOAD26SM100_TMEM_LOAD_16dp32b32xES15_NS16_INS17_ILi2ELi4ELi3EEES1A_NSX_INS5_IJS1B_SF_EEENS5_IJSF_SC_EEEEEEENS4_39AutoVectorizingCopyWithAssumedAlignmentILi128EEENS4_14SM90_TMA_STOREES24_S26_S26_EEEvvEEEEvNT_6ParamsE --------------------------
	.section	.text._ZN7cutlass13device_kernelINS_4gemm6kernel13GemmUniversalIN4cute5tupleIJiiiiEEENS1_10collective13CollectiveMmaINS1_35MainloopSm100TmaUmmaWarpSpecializedILi6ELi2ELi4ENS5_IJNS4_1CILi2EEENSA_ILi1EEESC_EEEEENS5_IJNSA_ILi64EEENSA_ILi192EEENSA_ILi128EEEEEENS_12float_e4m3_tENS5_IJlSC_lEEESJ_SK_NS4_8TiledMMAINS4_8MMA_AtomIJNS4_10MMA_TraitsINS4_19SM100_MMA_F8F6F4_SSEJSJ_SJ_fSF_SG_NS4_17integral_constantINS4_4UMMA5MajorELSR_0EEESS_NSP_INSQ_7ScaleInELST_0EEESU_EEEEEENS4_6LayoutINS5_IJSC_SC_SC_EEENS5_IJNSA_ILi0EEESZ_SZ_EEEEENS5_IJNS4_10UnderscoreES12_S12_EEEEENS4_13SM90_TMA_LOADENS4_14ComposedLayoutINS4_7SwizzleILi3ELi4ELi3EEENS4_18smem_ptr_flag_bitsILi8EEENSX_INS5_IJNSA_ILi8EEESH_EEENS5_IJSH_SC_EEEEEEEvNS4_8identityENS4_23SM90_TMA_LOAD_MULTICASTES1F_vS1G_EENS_8epilogue10collective18CollectiveEpilogueINS1J_23Sm100TmaWarpSpecializedILi3ELi2ELi32ELb0ELb0EEEJSI_NS5_IJNSX_ISF_SC_EES1O_EEESJ_SK_SJ_SK_NS1J_6fusion15FusionCallbacksIS1N_NS1Q_17LinearCombinationISJ_fSJ_fLNS_15FloatRoundStyleE2EEESI_S1P_JEEENS4_5SM1004TMEM4LOAD26SM100_TMEM_LOAD_16dp32b32xES15_NS16_INS17_ILi2ELi4ELi3EEES1A_NSX_INS5_IJS1B_SF_EEENS5_IJSF_SC_EEEEEEENS4_39AutoVectorizingCopyWithAssumedAlignmentILi128EEENS4_14SM90_TMA_STOREES24_S26_S26_EEEvvEEEEvNT_6ParamsE,"ax",@progbits
	.align	128
.text._ZN7cutlass13device_kernelINS_4gemm6kernel13GemmUniversalIN4cute5tupleIJiiiiEEENS1_10collective13CollectiveMmaINS1_35MainloopSm100TmaUmmaWarpSpecializedILi6ELi2ELi4ENS5_IJNS4_1CILi2EEENSA_ILi1EEESC_EEEEENS5_IJNSA_ILi64EEENSA_ILi192EEENSA_ILi128EEEEEENS_12float_e4m3_tENS5_IJlSC_lEEESJ_SK_NS4_8TiledMMAINS4_8MMA_AtomIJNS4_10MMA_TraitsINS4_19SM100_MMA_F8F6F4_SSEJSJ_SJ_fSF_SG_NS4_17integral_constantINS4_4UMMA5MajorELSR_0EEESS_NSP_INSQ_7ScaleInELST_0EEESU_EEEEEENS4_6LayoutINS5_IJSC_SC_SC_EEENS5_IJNSA_ILi0EEESZ_SZ_EEEEENS5_IJNS4_10UnderscoreES12_S12_EEEEENS4_13SM90_TMA_LOADENS4_14ComposedLayoutINS4_7SwizzleILi3ELi4ELi3EEENS4_18smem_ptr_flag_bitsILi8EEENSX_INS5_IJNSA_ILi8EEESH_EEENS5_IJSH_SC_EEEEEEEvNS4_8identityENS4_23SM90_TMA_LOAD_MULTICASTES1F_vS1G_EENS_8epilogue10collective18CollectiveEpilogueINS1J_23Sm100TmaWarpSpecializedILi3ELi2ELi32ELb0ELb0EEEJSI_NS5_IJNSX_ISF_SC_EES1O_EEESJ_SK_SJ_SK_NS1J_6fusion15FusionCallbacksIS1N_NS1Q_17LinearCombinationISJ_fSJ_fLNS_15FloatRoundStyleE2EEESI_S1P_JEEENS4_5SM1004TMEM4LOAD26SM100_TMEM_LOAD_16dp32b32xES15_NS16_INS17_ILi2ELi4ELi3EEES1A_NSX_INS5_IJS1B_SF_EEENS5_IJSF_SC_EEEEEEENS4_39AutoVectorizingCopyWithAssumedAlignmentILi128EEENS4_14SM90_TMA_STOREES24_S26_S26_EEEvvEEEEvNT_6ParamsE:
        .type           _ZN7cutlass13device_kernelINS_4gemm6kernel13GemmUniversalIN4cute5tupleIJiiiiEEENS1_10collective13CollectiveMmaINS1_35MainloopSm100TmaUmmaWarpSpecializedILi6ELi2ELi4ENS5_IJNS4_1CILi2EEENSA_ILi1EEESC_EEEEENS5_IJNSA_ILi64EEENSA_ILi192EEENSA_ILi128EEEEEENS_12float_e4m3_tENS5_IJlSC_lEEESJ_SK_NS4_8TiledMMAINS4_8MMA_AtomIJNS4_10MMA_TraitsINS4_19SM100_MMA_F8F6F4_SSEJSJ_SJ_fSF_SG_NS4_17integral_constantINS4_4UMMA5MajorELSR_0EEESS_NSP_INSQ_7ScaleInELST_0EEESU_EEEEEENS4_6LayoutINS5_IJSC_SC_SC_EEENS5_IJNSA_ILi0EEESZ_SZ_EEEEENS5_IJNS4_10UnderscoreES12_S12_EEEEENS4_13SM90_TMA_LOADENS4_14ComposedLayoutINS4_7SwizzleILi3ELi4ELi3EEENS4_18smem_ptr_flag_bitsILi8EEENSX_INS5_IJNSA_ILi8EEESH_EEENS5_IJSH_SC_EEEEEEEvNS4_8identityENS4_23SM90_TMA_LOAD_MULTICASTES1F_vS1G_EENS_8epilogue10collective18CollectiveEpilogueINS1J_23Sm100TmaWarpSpecializedILi3ELi2ELi32ELb0ELb0EEEJSI_NS5_IJNSX_ISF_SC_EES1O_EEESJ_SK_SJ_SK_NS1J_6fusion15FusionCallbacksIS1N_NS1Q_17LinearCombinationISJ_fSJ_fLNS_15FloatRoundStyleE2EEESI_S1P_JEEENS4_5SM1004TMEM4LOAD26SM100_TMEM_LOAD_16dp32b32xES15_NS16_INS17_ILi2ELi4ELi3EEES1A_NSX_INS5_IJS1B_SF_EEENS5_IJSF_SC_EEEEEEENS4_39AutoVectorizingCopyWithAssumedAlignmentILi128EEENS4_14SM90_TMA_STOREES24_S26_S26_EEEvvEEEEvNT_6ParamsE,@function
        .size           _ZN7cutlass13device_kernelINS_4gemm6kernel13GemmUniversalIN4cute5tupleIJiiiiEEENS1_10collective13CollectiveMmaINS1_35MainloopSm100TmaUmmaWarpSpecializedILi6ELi2ELi4ENS5_IJNS4_1CILi2EEENSA_ILi1EEESC_EEEEENS5_IJNSA_ILi64EEENSA_ILi192EEENSA_ILi128EEEEEENS_12float_e4m3_tENS5_IJlSC_lEEESJ_SK_NS4_8TiledMMAINS4_8MMA_AtomIJNS4_10MMA_TraitsINS4_19SM100_MMA_F8F6F4_SSEJSJ_SJ_fSF_SG_NS4_17integral_constantINS4_4UMMA5MajorELSR_0EEESS_NSP_INSQ_7ScaleInELST_0EEESU_EEEEEENS4_6LayoutINS5_IJSC_SC_SC_EEENS5_IJNSA_ILi0EEESZ_SZ_EEEEENS5_IJNS4_10UnderscoreES12_S12_EEEEENS4_13SM90_TMA_LOADENS4_14ComposedLayoutINS4_7SwizzleILi3ELi4ELi3EEENS4_18smem_ptr_flag_bitsILi8EEENSX_INS5_IJNSA_ILi8EEESH_EEENS5_IJSH_SC_EEEEEEEvNS4_8identityENS4_23SM90_TMA_LOAD_MULTICASTES1F_vS1G_EENS_8epilogue10collective18CollectiveEpilogueINS1J_23Sm100TmaWarpSpecializedILi3ELi2ELi32ELb0ELb0EEEJSI_NS5_IJNSX_ISF_SC_EES1O_EEESJ_SK_SJ_SK_NS1J_6fusion15FusionCallbacksIS1N_NS1Q_17LinearCombinationISJ_fSJ_fLNS_15FloatRoundStyleE2EEESI_S1P_JEEENS4_5SM1004TMEM4LOAD26SM100_TMEM_LOAD_16dp32b32xES15_NS16_INS17_ILi2ELi4ELi3EEES1A_NSX_INS5_IJS1B_SF_EEENS5_IJSF_SC_EEEEEEENS4_39AutoVectorizingCopyWithAssumedAlignmentILi128EEENS4_14SM90_TMA_STOREES24_S26_S26_EEEvvEEEEvNT_6ParamsE,(.L_x_174 - _ZN7cutlass13device_kernelINS_4gemm6kernel13GemmUniversalIN4cute5tupleIJiiiiEEENS1_10collective13CollectiveMmaINS1_35MainloopSm100TmaUmmaWarpSpecializedILi6ELi2ELi4ENS5_IJNS4_1CILi2EEENSA_ILi1EEESC_EEEEENS5_IJNSA_ILi64EEENSA_ILi192EEENSA_ILi128EEEEEENS_12float_e4m3_tENS5_IJlSC_lEEESJ_SK_NS4_8TiledMMAINS4_8MMA_AtomIJNS4_10MMA_TraitsINS4_19SM100_MMA_F8F6F4_SSEJSJ_SJ_fSF_SG_NS4_17integral_constantINS4_4UMMA5MajorELSR_0EEESS_NSP_INSQ_7ScaleInELST_0EEESU_EEEEEENS4_6LayoutINS5_IJSC_SC_SC_EEENS5_IJNSA_ILi0EEESZ_SZ_EEEEENS5_IJNS4_10UnderscoreES12_S12_EEEEENS4_13SM90_TMA_LOADENS4_14ComposedLayoutINS4_7SwizzleILi3ELi4ELi3EEENS4_18smem_ptr_flag_bitsILi8EEENSX_INS5_IJNSA_ILi8EEESH_EEENS5_IJSH_SC_EEEEEEEvNS4_8identityENS4_23SM90_TMA_LOAD_MULTICASTES1F_vS1G_EENS_8epilogue10collective18CollectiveEpilogueINS1J_23Sm100TmaWarpSpecializedILi3ELi2ELi32ELb0ELb0EEEJSI_NS5_IJNSX_ISF_SC_EES1O_EEESJ_SK_SJ_SK_NS1J_6fusion15FusionCallbacksIS1N_NS1Q_17LinearCombinationISJ_fSJ_fLNS_15FloatRoundStyleE2EEESI_S1P_JEEENS4_5SM1004TMEM4LOAD26SM100_TMEM_LOAD_16dp32b32xES15_NS16_INS17_ILi2ELi4ELi3EEES1A_NSX_INS5_IJS1B_SF_EEENS5_IJSF_SC_EEEEEEENS4_39AutoVectorizingCopyWithAssumedAlignmentILi128EEENS4_14SM90_TMA_STOREES24_S26_S26_EEEvvEEEEvNT_6ParamsE)
        .other          _ZN7cutlass13device_kernelINS_4gemm6kernel13GemmUniversalIN4cute5tupleIJiiiiEEENS1_10collective13CollectiveMmaINS1_35MainloopSm100TmaUmmaWarpSpecializedILi6ELi2ELi4ENS5_IJNS4_1CILi2EEENSA_ILi1EEESC_EEEEENS5_IJNSA_ILi64EEENSA_ILi192EEENSA_ILi128EEEEEENS_12float_e4m3_tENS5_IJlSC_lEEESJ_SK_NS4_8TiledMMAINS4_8MMA_AtomIJNS4_10MMA_TraitsINS4_19SM100_MMA_F8F6F4_SSEJSJ_SJ_fSF_SG_NS4_17integral_constantINS4_4UMMA5MajorELSR_0EEESS_NSP_INSQ_7ScaleInELST_0EEESU_EEEEEENS4_6LayoutINS5_IJSC_SC_SC_EEENS5_IJNSA_ILi0EEESZ_SZ_EEEEENS5_IJNS4_10UnderscoreES12_S12_EEEEENS4_13SM90_TMA_LOADENS4_14ComposedLayoutINS4_7SwizzleILi3ELi4ELi3EEENS4_18smem_ptr_flag_bitsILi8EEENSX_INS5_IJNSA_ILi8EEESH_EEENS5_IJSH_SC_EEEEEEEvNS4_8identityENS4_23SM90_TMA_LOAD_MULTICASTES1F_vS1G_EENS_8epilogue10collective18CollectiveEpilogueINS1J_23Sm100TmaWarpSpecializedILi3ELi2ELi32ELb0ELb0EEEJSI_NS5_IJNSX_ISF_SC_EES1O_EEESJ_SK_SJ_SK_NS1J_6fusion15FusionCallbacksIS1N_NS1Q_17LinearCombinationISJ_fSJ_fLNS_15FloatRoundStyleE2EEESI_S1P_JEEENS4_5SM1004TMEM4LOAD26SM100_TMEM_LOAD_16dp32b32xES15_NS16_INS17_ILi2ELi4ELi3EEES1A_NSX_INS5_IJS1B_SF_EEENS5_IJSF_SC_EEEEEEENS4_39AutoVectorizingCopyWithAssumedAlignmentILi128EEENS4_14SM90_TMA_STOREES24_S26_S26_EEEvvEEEEvNT_6ParamsE,@"STO_CUDA_ENTRY STV_DEFAULT"
_ZN7cutlass13device_kernelINS_4gemm6kernel13GemmUniversalIN4cute5tupleIJiiiiEEENS1_10collective13CollectiveMmaINS1_35MainloopSm100TmaUmmaWarpSpecializedILi6ELi2ELi4ENS5_IJNS4_1CILi2EEENSA_ILi1EEESC_EEEEENS5_IJNSA_ILi64EEENSA_ILi192EEENSA_ILi128EEEEEENS_12float_e4m3_tENS5_IJlSC_lEEESJ_SK_NS4_8TiledMMAINS4_8MMA_AtomIJNS4_10MMA_TraitsINS4_19SM100_MMA_F8F6F4_SSEJSJ_SJ_fSF_SG_NS4_17integral_constantINS4_4UMMA5MajorELSR_0EEESS_NSP_INSQ_7ScaleInELST_0EEESU_EEEEEENS4_6LayoutINS5_IJSC_SC_SC_EEENS5_IJNSA_ILi0EEESZ_SZ_EEEEENS5_IJNS4_10UnderscoreES12_S12_EEEEENS4_13SM90_TMA_LOADENS4_14ComposedLayoutINS4_7SwizzleILi3ELi4ELi3EEENS4_18smem_ptr_flag_bitsILi8EEENSX_INS5_IJNSA_ILi8EEESH_EEENS5_IJSH_SC_EEEEEEEvNS4_8identityENS4_23SM90_TMA_LOAD_MULTICASTES1F_vS1G_EENS_8epilogue10collective18CollectiveEpilogueINS1J_23Sm100TmaWarpSpecializedILi3ELi2ELi32ELb0ELb0EEEJSI_NS5_IJNSX_ISF_SC_EES1O_EEESJ_SK_SJ_SK_NS1J_6fusion15FusionCallbacksIS1N_NS1Q_17LinearCombinationISJ_fSJ_fLNS_15FloatRoundStyleE2EEESI_S1P_JEEENS4_5SM1004TMEM4LOAD26SM100_TMEM_LOAD_16dp32b32xES15_NS16_INS17_ILi2ELi4ELi3EEES1A_NSX_INS5_IJS1B_SF_EEENS5_IJSF_SC_EEEEEEENS4_39AutoVectorizingCopyWithAssumedAlignmentILi128EEENS4_14SM90_TMA_STOREES24_S26_S26_EEEvvEEEEvNT_6ParamsE:
[----:B------:R-:W1:Y:S01]  /*0000*/  LDC R1, c[0x0][0x37c] ;  /* 0x0000df00ff017b82 */ /* 0x000e620000000800 */
[----:B------:R-:W2:Y:S01]  /*0010*/  S2R R95, SR_TID.X ;  /* 0x00000000005f7919 */ /* 0x000ea20000002100 */
[----:B------:R-:W3:Y:S01]  /*0020*/  LDCU.64 UR8, c[0x0][0x890] ;  /* 0x00011200ff0877ac */ /* 0x000ee20008000a00 */
[----:B------:R-:W-:Y:S02]  /*0030*/  PRMT R86, RZ, 0x7610, R86 ;  /* 0x00007610ff567816 */ /* 0x000fe40000000056 */
[----:B------:R-:W-:Y:S01]  /*0040*/  ELECT P3, URZ, PT ;  /* 0x0000000000ff782f */ /* 0x000fe20003860000 */
[----:B---3--:R-:W-:-:S04]  /*0050*/  UISETP.NE.U32.AND UP0, UPT, UR8, URZ, UPT ;  /* 0x000000ff0800728c */ /* 0x008fc8000bf05070 */
[----:B------:R-:W-:Y:S01]  /*0060*/  UISETP.NE.AND.EX UP0, UPT, UR9, URZ, UPT, UP0 ;  /* 0x000000ff0900728c */ /* 0x000fe2000bf05300 */
[----:B--2---:R-:W-:-:S05]  /*0070*/  SHF.R.U32.HI R87, RZ, 0x5, R95 ;  /* 0x00000005ff577819 */ /* 0x004fca000001165f */
[----:B------:R-:W2:Y:S02]  /*0080*/  SHFL.IDX PT, R0, R87, RZ, 0x1f ;  /* 0x00001fff57007589 */ /* 0x000ea400000e0000 */
[----:B--2---:R-:W-:Y:S01]  /*0090*/  R2UR UR21, R0 ;  /* 0x00000000001572ca */ /* 0x004fe200000e0000 */
[----:B-1----:R-:W-:-:S14]  /*00a0*/  BRA.U UP0, `(.L_x_0) ;  /* 0x0000000100307547 */ /* 0x002fdc000b800000 */
[----:B------:R-:W1:Y:S02]  /*00b0*/  LDCU.64 UR4, c[0x0][0x888] ;  /* 0x00011100ff0477ac */ /* 0x000e640008000a00 */
[----:B-1----:R-:W-:-:S04]  /*00c0*/  UISETP.NE.U32.AND UP0, UPT, UR4, URZ, UPT ;  /* 0x000000ff0400728c */ /* 0x002fc8000bf05070 */
[----:B------:R-:W-:-:S09]  /*00d0*/  UISETP.NE.AND.EX UP0, UPT, UR5, URZ, UPT, UP0 ;  /* 0x000000ff0500728c */ /* 0x000fd2000bf05300 */
[----:B------:R-:W-:Y:S05]  /*00e0*/  BRA.U !UP0, `(.L_x_1) ;  /* 0x0000000108147547 */ /* 0x000fea000b800000 */
[----:B------:R-:W1:Y:S01]  /*00f0*/  LDC.64 R2, c[0x0][0x888] ;  /* 0x00022200ff027b82 */ /* 0x000e620000000a00 */
[----:B------:R-:W1:Y:S02]  /*0100*/  LDCU.64 UR4, c[0x0][0x358] ;  /* 0x00006b00ff0477ac */ /* 0x000e640008000a00 */
[----:B-1----:R1:W5:Y:S01]  /*0110*/  LDG.E R39, desc[UR4][R2.64] ;  /* 0x0000000402277981 */ /* 0x002362000c1e1900 */
[----:B------:R-:W-:Y:S01]  /*0120*/  HFMA2 R86, -RZ, RZ, 0, 5.9604644775390625e-08 ;  /* 0x00000001ff567431 */ /* 0x000fe200000001ff */
[----:B------:R-:W-:Y:S05]  /*0130*/  BRA `(.L_x_0) ;  /* 0x00000000000c7947 */ /* 0x000fea0003800000 */
.L_x_1:
[----:B------:R-:W1:Y:S01]  /*0140*/  LDCU UR4, c[0x0][0x880] ;  /* 0x00011000ff0477ac */ /* 0x000e620008000800 */
[----:B------:R-:W-:Y:S01]  /*0150*/  HFMA2 R86, -RZ, RZ, 0, 5.9604644775390625e-08 ;  /* 0x00000001ff567431 */ /* 0x000fe200000001ff */
[----:B-1----:R-:W-:-:S07]  /*0160*/  MOV R39, UR4 ;  /* 0x0000000400277c02 */ /* 0x002fce0008000f00 */
.L_x_0:
[----:B------:R-:W2:Y:S02]  /*0170*/  LDCU.64 UR4, c[0x0][0x8b0] ;  /* 0x00011600ff0477ac */ /* 0x000ea40008000a00 */
[----:B--2---:R-:W-:-:S04]  /*0180*/  UISETP.NE.U32.AND UP0, UPT, UR4, URZ, UPT ;  /* 0x000000ff0400728c */ /* 0x004fc8000bf05070 */
[----:B------:R-:W-:-:S09]  /*0190*/  UISETP.NE.AND.EX UP0, UPT, UR5, URZ, UPT, UP0 ;  /* 0x000000ff0500728c */ /* 0x000fd2000bf05300 */
[----:B------:R-:W-:Y:S05]  /*01a0*/  BRA.U UP0, `(.L_x_2) ;  /* 0x0000000100287547 */ /* 0x000fea000b800000 */
[----:B------:R-:W2:Y:S02]  /*01b0*/  LDCU.64 UR4, c[0x0][0x8a8] ;  /* 0x00011500ff0477ac */ /* 0x000ea40008000a00 */
[----:B--2---:R-:W-:-:S04]  /*01c0*/  UISETP.NE.U32.AND UP0, UPT, UR4, URZ, UPT ;  /* 0x000000ff0400728c */ /* 0x004fc8000bf05070 */
[----:B------:R-:W-:-:S09]  /*01d0*/  UISETP.NE.AND.EX UP0, UPT, UR5, URZ, UPT, UP0 ;  /* 0x000000ff0500728c */ /* 0x000fd2000bf05300 */
[----:B------:R-:W-:Y:S05]  /*01e0*/  BRA.U !UP0, `(.L_x_3) ;  /* 0x0000000108107547 */ /* 0x000fea000b800000 */
[----:B-1----:R-:W1:Y:S01]  /*01f0*/  LDC.64 R2, c[0x0][0x8a8] ;  /* 0x00022a00ff027b82 */ /* 0x002e620000000a00 */
[----:B------:R-:W1:Y:S02]  /*0200*/  LDCU.64 UR4, c[0x0][0x358] ;  /* 0x00006b00ff0477ac */ /* 0x000e640008000a00 */
[----:B-1----:R2:W5:Y:S01]  /*0210*/  LDG.E R37, desc[UR4][R2.64] ;  /* 0x0000000402257981 */ /* 0x002562000c1e1900 */
[----:B------:R-:W-:Y:S05]  /*0220*/  BRA `(.L_x_2) ;  /* 0x0000000000087947 */ /* 0x000fea0003800000 */
.L_x_3:
[----:B------:R-:W2:Y:S02]  /*0230*/  LDCU UR4, c[0x0][0x8a0] ;  /* 0x00011400ff0477ac */ /* 0x000ea40008000800 */
[----:B--2---:R-:W-:Y:S02]  /*0240*/  MOV R37, UR4 ;  /* 0x0000000400257c02 */ /* 0x004fe40008000f00 */
.L_x_2:
[----:B------:R-:W-:Y:S01]  /*0250*/  IMAD.U32 R0, RZ, RZ, UR21 ;  /* 0x00000015ff007e24 */ /* 0x000fe2000f8e00ff */
[----:B------:R-:W-:Y:S04]  /*0260*/  BSSY.RECONVERGENT B0, `(.L_x_4) ;  /* 0x000000c000007945 */ /* 0x000fe80003800200 */
[C---:B------:R-:W-:Y:S02]  /*0270*/  ISETP.NE.OR P1, PT, R0.reuse, 0x1, !P3 ;  /* 0x000000010000780c */ /* 0x040fe40005f25670 */
[----:B------:R-:W-:-:S11]  /*0280*/  ISETP.NE.OR P0, PT, R0, 0x3, !P3 ;  /* 0x000000030000780c */ /* 0x000fd60005f05670 */
[----:B------:R-:W-:Y:S05]  /*0290*/  @P1 BRA `(.L_x_5) ;  /* 0x0000000000201947 */ /* 0x000fea0003800000 */
[----:B------:R-:W3:Y:S02]  /*02a0*/  LDCU.64 UR4, c[0x0][0x348] ;  /* 0x00006900ff0477ac */ /* 0x000ee40008000a00 */
[----:B---3--:R-:W-:Y:S02]  /*02b0*/  UIADD3 UR6, UP1, UPT, UR4, 0x80, URZ ;  /* 0x0000008004067890 */ /* 0x008fe4000ff3e0ff */
[----:B------:R-:W-:Y:S02]  /*02c0*/  UIADD3 UR4, UP0, UPT, UR4, 0x180, URZ ;  /* 0x0000018004047890 */ /* 0x000fe4000ff1e0ff */
[----:B------:R-:W-:Y:S02]  /*02d0*/  UIADD3.X UR7, UPT, UPT, URZ, UR5, URZ, UP1, !UPT ;  /* 0x00000005ff077290 */ /* 0x000fe40008ffe4ff */
[----:B------:R-:W-:-:S07]  /*02e0*/  UIADD3.X UR5, UPT, UPT, URZ, UR5, URZ, UP0, !UPT ;  /* 0x00000005ff057290 */ /* 0x000fce00087fe4ff */
[----:B------:R3:W-:Y:S02]  /*02f0*/  UTMACCTL.PF [UR6] ;  /* 0x00000000060079b9 */ /* 0x0007e40008040000 */
[----:B------:R3:W-:Y:S02]  /*0300*/  UTMACCTL.PF [UR4] ;  /* 0x00000000040079b9 */ /* 0x0007e40008040000 */
[----:B---3--:R-:W-:Y:S01]  /*0310*/  NOP ;  /* 0x0000000000007918 */ /* 0x008fe20000000000 */
.L_x_5:
[----:B------:R-:W-:Y:S05]  /*0320*/  BSYNC.RECONVERGENT B0 ;  /* 0x0000000000007941 */ /* 0x000fea0003800200 */
.L_x_4:
[----:B------:R-:W-:Y:S04]  /*0330*/  BSSY.RECONVERGENT B0, `(.L_x_6) ;  /* 0x000000a000007945 */ /* 0x000fe80003800200 */
        /* <DEDUP_REMOVED lines=9> */
.L_x_7:
[----:B------:R-:W-:Y:S05]  /*03d0*/  BSYNC.RECONVERGENT B0 ;  /* 0x0000000000007941 */ /* 0x000fea0003800200 */
.L_x_6:
[----:B------:R-:W3:Y:S01]  /*03e0*/  LDCU.64 UR4, c[0x0][0x888] ;  /* 0x00011100ff0477ac */ /* 0x000ee20008000a00 */
[----:B------:R-:W-:Y:S02]  /*03f0*/  UISETP.EQ.U32.AND UP2, UPT, UR8, URZ, UPT ;  /* 0x000000ff0800728c */ /* 0x000fe4000bf42070 */
[----:B------:R-:W-:Y:S02]  /*0400*/  UPLOP3.LUT UP3, UPT, UPT, UPT, UPT, 0x80, 0x8 ;  /* 0x000000000008789c */ /* 0x000fe40003f6f070 */
[----:B---3--:R-:W-:-:S04]  /*0410*/  UISETP.NE.U32.AND UP0, UPT, UR4, URZ, UPT ;  /* 0x000000ff0400728c */ /* 0x008fc8000bf05070 */
[----:B------:R-:W-:-:S04]  /*0420*/  UISETP.NE.AND.EX UP1, UPT, UR5, URZ, UPT, UP0 ;  /* 0x000000ff0500728c */ /* 0x000fc8000bf25300 */
[----:B------:R-:W-:-:S04]  /*0430*/  UISETP.EQ.OR.EX UP4, UPT, UR9, URZ, !UP1, UP2 ;  /* 0x000000ff0900728c */ /* 0x000fc8000cf82720 */
[----:B------:R-:W-:-:S06]  /*0440*/  UP2UR UR4, UPR, URZ, 0x10 ;  /* 0x00000010ff047883 */ /* 0x000fcc0008000000 */
[----:B------:R-:W-:Y:S01]  /*0450*/  MOV R88, UR4 ;  /* 0x0000000400587c02 */ /* 0x000fe20008000f00 */
[----:B------:R-:W-:Y:S06]  /*0460*/  BRA.U !UP4, `(.L_x_8) ;  /* 0x000000010c207547 */ /* 0x000fec000b800000 */
[----:B------:R-:W-:Y:S01]  /*0470*/  UISETP.NE.U32.AND UP2, UPT, UR8, URZ, UPT ;  /* 0x000000ff0800728c */ /* 0x000fe2000bf45070 */
[----:B-----5:R-:W-:Y:S01]  /*0480*/  FSETP.NEU.AND P0, PT, R39, RZ, PT ;  /* 0x000000ff2700720b */ /* 0x020fe20003f0d000 */
[----:B------:R-:W-:Y:S02]  /*0490*/  USEL UR4, URZ, 0xffffffff, UP1 ;  /* 0xffffffffff047887 */ /* 0x000fe40008800000 */
[----:B------:R-:W-:-:S10]  /*04a0*/  UISETP.NE.AND.EX UP2, UPT, UR9, URZ, UPT, UP2 ;  /* 0x000000ff0900728c */ /* 0x000fd4000bf45320 */
[----:B------:R-:W-:Y:S01]  /*04b0*/  VOTEU.ANY UP0, P0 ;  /* 0x0000000000ff7886 */ /* 0x000fe20000000100 */
[----:B------:R-:W-:-:S04]  /*04c0*/  @!UP2 USEL UR4, URZ, 0xffffffff, UP0 ;  /* 0xffffffffff04a887 */ /* 0x000fc80008000000 */
[----:B------:R-:W-:-:S04]  /*04d0*/  ULOP3.LUT UR4, UR4, 0x1, URZ, 0xc0, !UPT ;  /* 0x0000000104047892 */ /* 0x000fc8000f8ec0ff */
[----:B------:R-:W-:-:S11]  /*04e0*/  UISETP.NE.U32.AND UP3, UPT, UR4, 0x1, UPT ;  /* 0x000000010400788c */ /* 0x000fd6000bf65070 */
.L_x_8:
[----:B-12---:R-:W1:Y:S01]  /*04f0*/  SHFL.IDX PT, R2, R87, RZ, 0x1f ;  /* 0x00001fff57027589 */ /* 0x006e6200000e0000 */
[----:B------:R-:W-:Y:S01]  /*0500*/  UISETP.NE.AND UP6, UPT, UR21, 0x2, UPT ;  /* 0x000000021500788c */ /* 0x000fe2000bfc5270 */
[----:B-1----:R-:W-:-:S13]  /*0510*/  ISETP.NE.AND P0, PT, R2, RZ, PT ;  /* 0x000000ff0200720c */ /* 0x002fda0003f05270 */
[----:B------:R-:W-:Y:S05]  /*0520*/  @P0 BRA `(.L_x_9) ;  /* 0x0000000000680947 */ /* 0x000fea0003800000 */
[----:B------:R-:W1:Y:S01]  /*0530*/  S2UR UR4, SR_CgaCtaId ;  /* 0x00000000000479c3 */ /* 0x000e620000008800 */
[----:B------:R-:W-:Y:S01]  /*0540*/  UMOV UR5, 0x400 ;  /* 0x0000040000057882 */ /* 0x000fe20000000000 */
[----:B------:R-:W-:Y:S01]  /*0550*/  UMOV UR8, 0x1 ;  /* 0x0000000100087882 */ /* 0x000fe20000000000 */
[----:B------:R-:W-:Y:S01]  /*0560*/  UMOV UR6, 0x2 ;  /* 0x0000000200067882 */ /* 0x000fe20000000000 */
[----:B------:R-:W-:-:S04]  /*0570*/  UIADD3 UR8, UPT, UPT, -UR8, 0x100000, URZ ;  /* 0x0010000008087890 */ /* 0x000fc8000fffe1ff */
[----:B------:R-:W-:Y:S02]  /*0580*/  USHF.L.U32 UR9, UR8, 0xb, URZ ;  /* 0x0000000b08097899 */ /* 0x000fe400080006ff */
[----:B------:R-:W-:Y:S02]  /*0590*/  USHF.L.U32 UR8, UR8, 0x1, URZ ;  /* 0x0000000108087899 */ /* 0x000fe400080006ff */
[----:B------:R-:W-:-:S04]  /*05a0*/  UIADD3 UR6, UPT, UPT, -UR6, 0x100000, URZ ;  /* 0x0010000006067890 */ /* 0x000fc8000fffe1ff */
[----:B------:R-:W-:Y:S02]  /*05b0*/  USHF.L.U32 UR7, UR6, 0xb, URZ ;  /* 0x0000000b06077899 */ /* 0x000fe400080006ff */
[----:B------:R-:W-:Y:S01]  /*05c0*/  USHF.L.U32 UR6, UR6, 0x1, URZ ;  /* 0x0000000106067899 */ /* 0x000fe200080006ff */
[----:B------:R-:W-:Y:S01]  /*05d0*/  ELECT P0, URZ, PT ;  /* 0x0000000000ff782f */ /* 0x000fe20003800000 */
[----:B-1----:R-:W-:Y:S01]  /*05e0*/  ULEA UR4, UR4, UR5, 0x18 ;  /* 0x0000000504047291 */ /* 0x002fe2000f8ec0ff */
[----:B------:R-:W1:Y:S11]  /*05f0*/  FENCE.VIEW.ASYNC.S ;  /* 0x00000000000073c6 */ /* 0x000e760000000000 */
[----:B-1----:R1:W2:Y:S01]  /*0600*/  SYNCS.EXCH.64 URZ, [UR4], UR8 ;  /* 0x0000000804ff75b2 */ /* 0x0022a20008000100 */
[----:B------:R1:W3:Y:S01]  /*0610*/  SYNCS.EXCH.64 URZ, [UR4+0x30], UR6 ;  /* 0x0000300604ff75b2 */ /* 0x0002e20008000100 */
[----:B------:R1:W4:Y:S01]  /*0620*/  SYNCS.EXCH.64 URZ, [UR4+0x8], UR8 ;  /* 0x0000080804ff75b2 */ /* 0x0003220008000100 */
[----:B------:R1:W1:Y:S01]  /*0630*/  SYNCS.EXCH.64 URZ, [UR4+0x38], UR6 ;  /* 0x0000380604ff75b2 */ /* 0x0002620008000100 */
        /* <DEDUP_REMOVED lines=8> */
[----:B------:R-:W-:Y:S01]  /*06c0*/  NOP ;  /* 0x0000000000007918 */ /* 0x000fe20000000000 */
.L_x_9:
[----:B------:R-:W2:Y:S01]  /*06d0*/  SHFL.IDX PT, R2, R87, RZ, 0x1f ;  /* 0x00001fff57027589 */ /* 0x000ea200000e0000 */
[----:B------:R-:W-:Y:S01]  /*06e0*/  NOP ;  /* 0x0000000000007918 */ /* 0x000fe20000000000 */
[----:B--2---:R-:W-:-:S13]  /*06f0*/  ISETP.NE.AND P0, PT, R2, 0x1, PT ;  /* 0x000000010200780c */ /* 0x004fda0003f05270 */
[----:B------:R-:W-:Y:S05]  /*0700*/  @P0 BRA `(.L_x_10) ;  /* 0x0000000000500947 */ /* 0x000fea0003800000 */
[----:B-1----:R-:W1:Y:S01]  /*0710*/  S2UR UR4, SR_CgaCtaId ;  /* 0x00000000000479c3 */ /* 0x002e620000008800 */
        /* <DEDUP_REMOVED lines=12> */
[----:B-1----:R2:W1:Y:S01]  /*07e0*/  SYNCS.EXCH.64 URZ, [UR4+0x60], UR8 ;  /* 0x0000600804ff75b2 */ /* 0x0024620008000100 */
[----:B------:R2:W1:Y:S01]  /*07f0*/  SYNCS.EXCH.64 URZ, [UR4+0x78], UR6 ;  /* 0x0000780604ff75b2 */ /* 0x0004620008000100 */
[----:B------:R2:W1:Y:S01]  /*0800*/  SYNCS.EXCH.64 URZ, [UR4+0x68], UR8 ;  /* 0x0000680804ff75b2 */ /* 0x0004620008000100 */
[----:B------:R2:W1:Y:S01]  /*0810*/  SYNCS.EXCH.64 URZ, [UR4+0x80], UR6 ;  /* 0x0000800604ff75b2 */ /* 0x0004620008000100 */
[----:B------:R2:W1:Y:S01]  /*0820*/  SYNCS.EXCH.64 URZ, [UR4+0x70], UR8 ;  /* 0x0000700804ff75b2 */ /* 0x0004620008000100 */
[----:B------:R2:W1:Y:S02]  /*0830*/  SYNCS.EXCH.64 URZ, [UR4+0x88], UR6 ;  /* 0x0000880604ff75b2 */ /* 0x0004640008000100 */
[----:B--2---:R-:W-:Y:S01]  /*0840*/  NOP ;  /* 0x0000000000007918 */ /* 0x004fe20000000000 */
.L_x_10:
[----:B------:R-:W2:Y:S01]  /*0850*/  SHFL.IDX PT, R2, R87, RZ, 0x1f ;  /* 0x00001fff57027589 */ /* 0x000ea200000e0000 */
[----:B------:R-:W-:Y:S01]  /*0860*/  NOP ;  /* 0x0000000000007918 */ /* 0x000fe20000000000 */
[----:B--2---:R-:W-:-:S13]  /*0870*/  ISETP.NE.AND P0, PT, R2, 0x3, PT ;  /* 0x000000030200780c */ /* 0x004fda0003f05270 */
[----:B------:R-:W-:Y:S05]  /*0880*/  @P0 BRA `(.L_x_11) ;  /* 0x0000000000300947 */ /* 0x000fea0003800000 */
[----:B-1----:R-:W1:Y:S01]  /*0890*/  S2UR UR4, SR_CgaCtaId ;  /* 0x00000000000479c3 */ /* 0x002e620000008800 */
[----:B------:R-:W-:Y:S01]  /*08a0*/  UMOV UR6, 0x400 ;  /* 0x0000040000067882 */ /* 0x000fe20000000000 */
[----:B------:R-:W-:Y:S01]  /*08b0*/  UMOV UR5, 0x20 ;  /* 0x0000002000057882 */ /* 0x000fe20000000000 */
[----:B------:R-:W-:Y:S01]  /*08c0*/  ELECT P0, URZ, PT ;  /* 0x0000000000ff782f */ /* 0x000fe20003800000 */
[----:B-1----:R-:W-:Y:S02]  /*08d0*/  ULEA UR6, UR4, UR6, 0x18 ;  /* 0x0000000604067291 */ /* 0x002fe4000f8ec0ff */
[----:B------:R-:W-:-:S04]  /*08e0*/  UIADD3 UR4, UPT, UPT, -UR5, 0x100000, URZ ;  /* 0x0010000005047890 */ /* 0x000fc8000fffe1ff */
[----:B------:R-:W-:Y:S02]  /*08f0*/  USHF.L.U32 UR5, UR4, 0xb, URZ ;  /* 0x0000000b04057899 */ /* 0x000fe400080006ff */
[----:B------:R-:W-:Y:S01]  /*0900*/  USHF.L.U32 UR4, UR4, 0x1, URZ ;  /* 0x0000000104047899 */ /* 0x000fe200080006ff */
[----:B------:R-:W1:Y:S11]  /*0910*/  FENCE.VIEW.ASYNC.S ;  /* 0x00000000000073c6 */ /* 0x000e760000000000 */
[----:B-1----:R2:W1:Y:S01]  /*0920*/  SYNCS.EXCH.64 URZ, [UR6+0x90], UR4 ;  /* 0x0000900406ff75b2 */ /* 0x0024620008000100 */
[----:B------:R2:W1:Y:S02]  /*0930*/  SYNCS.EXCH.64 URZ, [UR6+0x98], UR4 ;  /* 0x0000980406ff75b2 */ /* 0x0004640008000100 */
[----:B--2---:R-:W-:Y:S01]  /*0940*/  NOP ;  /* 0x0000000000007918 */ /* 0x004fe20000000000 */
.L_x_11:
[----:B------:R-:W2:Y:S01]  /*0950*/  SHFL.IDX PT, R2, R87, RZ, 0x1f ;  /* 0x00001fff57027589 */ /* 0x000ea200000e0000 */
[----:B------:R-:W-:Y:S01]  /*0960*/  NOP ;  /* 0x0000000000007918 */ /* 0x000fe20000000000 */
[----:B--2---:R-:W-:-:S13]  /*0970*/  ISETP.NE.AND P0, PT, R2, 0x4, PT ;  /* 0x000000040200780c */ /* 0x004fda0003f05270 */
[----:B------:R-:W-:Y:S05]  /*0980*/  @P0 BRA `(.L_x_12) ;  /* 0x00000000004c0947 */ /* 0x000fea0003800000 */
[----:B-1----:R-:W1:Y:S01]  /*0990*/  S2UR UR6, SR_CgaCtaId ;  /* 0x00000000000679c3 */ /* 0x002e620000008800 */
[----:B------:R-:W-:Y:S01]  /*09a0*/  UMOV UR4, 0x1e0 ;  /* 0x000001e000047882 */ /* 0x000fe20000000000 */
[----:B------:R-:W-:Y:S01]  /*09b0*/  UMOV UR5, 0x400 ;  /* 0x0000040000057882 */ /* 0x000fe20000000000 */
[----:B------:R-:W-:Y:S01]  /*09c0*/  USEL UR4, UR4, 0x1a0, UP3 ;  /* 0x000001a004047887 */ /* 0x000fe20009800000 */
[----:B------:R-:W-:Y:S01]  /*09d0*/  UMOV UR8, 0x1 ;  /* 0x0000000100087882 */ /* 0x000fe20000000000 */
[----:B------:R-:W-:Y:S01]  /*09e0*/  ELECT P0, URZ, PT ;  /* 0x0000000000ff782f */ /* 0x000fe20003800000 */
[----:B------:R-:W-:-:S04]  /*09f0*/  UIADD3 UR8, UPT, UPT, -UR8, 0x100000, URZ ;  /* 0x0010000008087890 */ /* 0x000fc8000fffe1ff */
[----:B------:R-:W-:Y:S02]  /*0a00*/  USHF.L.U32 UR9, UR8, 0xb, URZ ;  /* 0x0000000b08097899 */ /* 0x000fe400080006ff */
[----:B------:R-:W-:Y:S02]  /*0a10*/  USHF.L.U32 UR8, UR8, 0x1, URZ ;  /* 0x0000000108087899 */ /* 0x000fe400080006ff */
[----:B-1----:R-:W-:Y:S02]  /*0a20*/  ULEA UR6, UR6, UR5, 0x18 ;  /* 0x0000000506067291 */ /* 0x002fe4000f8ec0ff */
[----:B------:R-:W-:-:S04]  /*0a30*/  UIADD3 UR4, UPT, UPT, -UR4, 0x100000, URZ ;  /* 0x0010000004047890 */ /* 0x000fc8000fffe1ff */
[----:B------:R-:W-:Y:S02]  /*0a40*/  USHF.L.U32 UR5, UR4, 0xb, URZ ;  /* 0x0000000b04057899 */ /* 0x000fe400080006ff */
[----:B------:R-:W-:Y:S01]  /*0a50*/  USHF.L.U32 UR4, UR4, 0x1, URZ ;  /* 0x0000000104047899 */ /* 0x000fe200080006ff */
[----:B------:R-:W1:Y:S03]  /*0a60*/  FENCE.VIEW.ASYNC.S ;  /* 0x00000000000073c6 */ /* 0x000e660000000000 */
[----:B-1----:R2:W1:Y:S08]  /*0a70*/  SYNCS.EXCH.64 URZ, [UR6+0xa0], UR8 ;  /* 0x0000a00806ff75b2 */ /* 0x0024700008000100 */
[----:B------:R2:W1:Y:S01]  /*0a80*/  SYNCS.EXCH.64 URZ, [UR6+0xb0], UR4 ;  /* 0x0000b00406ff75b2 */ /* 0x0004620008000100 */
[----:B------:R2:W1:Y:S01]  /*0a90*/  SYNCS.EXCH.64 URZ, [UR6+0xa8], UR8 ;  /* 0x0000a80806ff75b2 */ /* 0x0004620008000100 */
[----:B------:R2:W1:Y:S02]  /*0aa0*/  SYNCS.EXCH.64 URZ, [UR6+0xb8], UR4 ;  /* 0x0000b80406ff75b2 */ /* 0x0004640008000100 */
[----:B--2---:R-:W-:Y:S01]  /*0ab0*/  NOP ;  /* 0x0000000000007918 */ /* 0x004fe20000000000 */
.L_x_12:
        /* <DEDUP_REMOVED lines=22> */
[----:B------:R2:W1:Y:S01]  /*0c20*/  SYNCS.EXCH.64 URZ, [UR4+0xf0], UR6 ;  /* 0x0000f00604ff75b2 */ /* 0x0004620008000100 */
[----:B------:R2:W1:Y:S01]  /*0c30*/  SYNCS.EXCH.64 URZ, [UR4+0xd8], UR8 ;  /* 0x0000d80804ff75b2 */ /* 0x0004620008000100 */
[----:B------:R2:W1:Y:S02]  /*0c40*/  SYNCS.EXCH.64 URZ, [UR4+0xf8], UR6 ;  /* 0x0000f80604ff75b2 */ /* 0x0004640008000100 */
[----:B--2---:R-:W-:Y:S01]  /*0c50*/  NOP ;  /* 0x0000000000007918 */ /* 0x004fe20000000000 */
.L_x_13:
[----:B------:R-:W2:Y:S01]  /*0c60*/  SHFL.IDX PT, R2, R87, RZ, 0x1f ;  /* 0x00001fff57027589 */ /* 0x000ea200000e0000 */
[----:B------:R-:W-:Y:S01]  /*0c70*/  NOP ;  /* 0x0000000000007918 */ /* 0x000fe20000000000 */
[----:B--2---:R-:W-:-:S13]  /*0c80*/  ISETP.NE.AND P0, PT, R2, 0x3, PT ;  /* 0x000000030200780c */ /* 0x004fda0003f05270 */
[----:B------:R-:W-:Y:S05]  /*0c90*/  @P0 BRA `(.L_x_14) ;  /* 0x0000000000380947 */ /* 0x000fea0003800000 */
[----:B------:R-:W2:Y:S01]  /*0ca0*/  S2UR UR5, SR_CgaCtaId ;  /* 0x00000000000579c3 */ /* 0x000ea20000008800 */
[----:B-1----:R-:W-:Y:S01]  /*0cb0*/  UMOV UR4, 0x400 ;  /* 0x0000040000047882 */ /* 0x002fe20000000000 */
[----:B------:R-:W-:Y:S01]  /*0cc0*/  UMOV UR6, 0x20 ;  /* 0x0000002000067882 */ /* 0x000fe20000000000 */
[----:B------:R-:W-:Y:S01]  /*0cd0*/  ELECT P0, URZ, PT ;  /* 0x0000000000ff782f */ /* 0x000fe20003800000 */
[----:B------:R-:W-:-:S04]  /*0ce0*/  UIADD3 UR6, UPT, UPT, -UR6, 0x100000, URZ ;  /* 0x0010000006067890 */ /* 0x000fc8000fffe1ff */
[----:B------:R-:W-:Y:S02]  /*0cf0*/  USHF.L.U32 UR7, UR6, 0xb, URZ ;  /* 0x0000000b06077899 */ /* 0x000fe400080006ff */
[----:B------:R-:W-:Y:S02]  /*0d00*/  USHF.L.U32 UR6, UR6, 0x1, URZ ;  /* 0x0000000106067899 */ /* 0x000fe400080006ff */
[----:B--2---:R-:W-:Y:S01]  /*0d10*/  ULEA UR4, UR5, UR4, 0x18 ;  /* 0x0000000405047291 */ /* 0x004fe2000f8ec0ff */
[----:B------:R-:W1:Y:S11]  /*0d20*/  FENCE.VIEW.ASYNC.S ;  /* 0x00000000000073c6 */ /* 0x000e760000000000 */
[----:B-1----:R2:W1:Y:S01]  /*0d30*/  SYNCS.EXCH.64 URZ, [UR4+0x100], UR6 ;  /* 0x0001000604ff75b2 */ /* 0x0024620008000100 */
[----:B------:R2:W1:Y:S01]  /*0d40*/  SYNCS.EXCH.64 URZ, [UR4+0x110], UR6 ;  /* 0x0001100604ff75b2 */ /* 0x0004620008000100 */
[----:B------:R2:W1:Y:S01]  /*0d50*/  SYNCS.EXCH.64 URZ, [UR4+0x108], UR6 ;  /* 0x0001080604ff75b2 */ /* 0x0004620008000100 */
[----:B------:R2:W1:Y:S02]  /*0d60*/  SYNCS.EXCH.64 URZ, [UR4+0x118], UR6 ;  /* 0x0001180604ff75b2 */ /* 0x0004640008000100 */
[----:B--2---:R-:W-:Y:S01]  /*0d70*/  NOP ;  /* 0x0000000000007918 */ /* 0x004fe20000000000 */
.L_x_14:
[----:B-1----:R-:W1:Y:S01]  /*0d80*/  LDCU UR4, c[0x0][0x36c] ;  /* 0x00006d80ff0477ac */ /* 0x002e620008000800 */
[----:B------:R-:W-:Y:S01]  /*0d90*/  ISETP.NE.OR P3, PT, R0, 0x2, !P3 ;  /* 0x000000020000780c */ /* 0x000fe20005f65670 */
[----:B------:R-:W-:Y:S01]  /*0da0*/  NOP ;  /* 0x0000000000007918 */ /* 0x000fe20000000000 */
[----:B------:R-:W-:Y:S01]  /*0db0*/  LOP3.LUT R0, R95, 0x1f, RZ, 0xc0, !PT ;  /* 0x0000001f5f007812 */ /* 0x000fe200078ec0ff */
[----:B------:R-:W-:Y:S02]  /*0dc0*/  UISETP.NE.AND UP4, UPT, UR21, URZ, UPT ;  /* 0x000000ff1500728c */ /* 0x000fe4000bf85270 */
[----:B-1----:R-:W-:-:S09]  /*0dd0*/  UISETP.EQ.U32.AND UP5, UPT, UR4, 0x1, UPT ;  /* 0x000000010400788c */ /* 0x002fd2000bfa2070 */
[----:B------:R-:W-:Y:S05]  /*0de0*/  BRA.U !UP5, `(.L_x_15) ;  /* 0x000000010d087547 */ /* 0x000fea000b800000 */
[----:B---34-:R-:W-:Y:S01]  /*0df0*/  UCGABAR_ARV ;  /* 0x00000000000079c7 */ /* 0x018fe20008000000 */
[----:B------:R-:W-:Y:S05]  /*0e00*/  BRA `(.L_x_16) ;  /* 0x0000000000047947 */ /* 0x000fea0003800000 */
.L_x_15:
[----:B---34-:R-:W-:Y:S01]  /*0e10*/  NOP ;  /* 0x0000000000007918 */ /* 0x018fe20000000000 */
.L_x_16:
[----:B------:R-:W1:Y:S01]  /*0e20*/  S2UR UR20, SR_CTAID.X ;  /* 0x00000000001479c3 */ /* 0x000e620000002500 */
[----:B------:R-:W-:-:S05]  /*0e30*/  CS2R.32 R3, SR_CgaSize ;  /* 0x0000000000037805 */ /* 0x000fca0000008a00 */
[----:B------:R-:W-:-:S05]  /*0e40*/  IMAD R3, R3, -0xa0, RZ ;  /* 0xffffff6003037824 */ /* 0x000fca00078e02ff */
[----:B------:R-:W-:-:S14]  /*0e50*/  R2UR UR5, R3 ;  /* 0x00000000030572ca */ /* 0x000fdc00000e0000 */
[----:B------:R-:W2:Y:S01]  /*0e60*/  LDCU UR5, c[0x0][UR5+0x2b0] ;  /* 0x00005600050577ac */ /* 0x000ea20008000800 */
[----:B------:R-:W-:-:S05]  /*0e70*/  CS2R.32 R3, SR_CgaSize ;  /* 0x0000000000037805 */ /* 0x000fca0000008a00 */
[----:B------:R-:W-:-:S05]  /*0e80*/  IMAD R3, R3, -0xa0, RZ ;  /* 0xffffff6003037824 */ /* 0x000fca00078e02ff */
[----:B------:R-:W-:-:S14]  /*0e90*/  R2UR UR4, R3 ;  /* 0x00000000030472ca */ /* 0x000fdc00000e0000 */
[----:B------:R-:W3:Y:S01]  /*0ea0*/  LDCU UR4, c[0x0][UR4+0x2b4] ;  /* 0x00005680040477ac */ /* 0x000ee20008000800 */
[----:B------:R-:W4:Y:S01]  /*0eb0*/  S2UR UR24, SR_CTAID.Y ;  /* 0x00000000001879c3 */ /* 0x000f220000002600 */
[----:B------:R-:W-:-:S05]  /*0ec0*/  CS2R.32 R3, SR_CgaSize ;  /* 0x0000000000037805 */ /* 0x000fca0000008a00 */
[----:B------:R-:W-:-:S05]  /*0ed0*/  IMAD R3, R3, -0xa0, RZ ;  /* 0xffffff6003037824 */ /* 0x000fca00078e02ff */
[----:B------:R-:W-:-:S14]  /*0ee0*/  R2UR UR63, R3 ;  /* 0x00000000033f72ca */ /* 0x000fdc00000e0000 */
[----:B------:R-:W3:Y:S01]  /*0ef0*/  LDCU UR63, c[0x0][UR63+0x2a0] ;  /* 0x000054003f3f77ac */ /* 0x000ee20008000800 */
[----:B------:R-:W-:-:S05]  /*0f00*/  CS2R.32 R3, SR_CgaSize ;  /* 0x0000000000037805 */ /* 0x000fca0000008a00 */
[----:B------:R-:W-:-:S05]  /*0f10*/  IMAD R3, R3, -0xa0, RZ ;  /* 0xffffff6003037824 */ /* 0x000fca00078e02ff */
[----:B------:R-:W-:-:S14]  /*0f20*/  R2UR UR62, R3 ;  /* 0x00000000033e72ca */ /* 0x000fdc00000e0000 */
[----:B------:R-:W3:Y:S01]  /*0f30*/  LDCU UR62, c[0x0][UR62+0x2a4] ;  /* 0x000054803e3e77ac */ /* 0x000ee20008000800 */
[----:B------:R-:W3:Y:S01]  /*0f40*/  S2UR UR6, SR_CgaCtaId ;  /* 0x00000000000679c3 */ /* 0x000ee20000008800 */
[----:B------:R-:W3:Y:S01]  /*0f50*/  LDCU UR22, c[0x0][0xb24] ;  /* 0x00016480ff1677ac */ /* 0x000ee20008000800 */
[----:B------:R-:W3:Y:S01]  /*0f60*/  LDCU UR42, c[0x0][0xb24] ;  /* 0x00016480ff2a77ac */ /* 0x000ee20008000800 */
[----:B-1----:R-:W-:Y:S01]  /*0f70*/  I2FP.F32.U32 R3, UR20 ;  /* 0x0000001400037c45 */ /* 0x002fe20008201000 */
[----:B------:R-:W1:Y:S04]  /*0f80*/  LDCU UR25, c[0x0][0xb30] ;  /* 0x00016600ff1977ac */ /* 0x000e680008000800 */
[----:B--2---:R-:W-:Y:S01]  /*0f90*/  FMUL R3, R3, UR5 ;  /* 0x0000000503037c20 */ /* 0x004fe20008400000 */
[----:B----4-:R-:W-:-:S05]  /*0fa0*/  I2FP.F32.U32 R2, UR24 ;  /* 0x0000001800027c45 */ /* 0x010fca0008201000 */
[----:B------:R-:W2:Y:S01]  /*0fb0*/  F2I.U32.TRUNC.NTZ R3, R3 ;  /* 0x0000000300037305 */ /* 0x000ea2000020f000 */
[----:B---3--:R-:W-:Y:S01]  /*0fc0*/  FMUL R2, R2, UR4 ;  /* 0x0000000402027c20 */ /* 0x008fe20008400000 */
[----:B------:R-:W-:-:S06]  /*0fd0*/  ULOP3.LUT UR4, UR6, 0x1, URZ, 0xc0, !UPT ;  /* 0x0000000106047892 */ /* 0x000fcc000f8ec0ff */
[----:B------:R-:W3:Y:S01]  /*0fe0*/  F2I.U32.TRUNC.NTZ R2, R2 ;  /* 0x0000000200027305 */ /* 0x000ee2000020f000 */
[----:B------:R-:W-:-:S04]  /*0ff0*/  UISETP.NE.U32.AND UP0, UPT, UR4, 0x1, UPT ;  /* 0x000000010400788c */ /* 0x000fc8000bf05070 */
[----:B------:R-:W-:Y:S01]  /*1000*/  USEL UR4, URZ, 0x3000, UP0 ;  /* 0x00003000ff047887 */ /* 0x000fe20008000000 */
[----:B--2---:R-:W-:Y:S02]  /*1010*/  R2UR UR5, R3 ;  /* 0x00000000030572ca */ /* 0x004fe400000e0000 */
[----:B---3--:R-:W-:Y:S02]  /*1020*/  R2UR UR7, R2 ;  /* 0x00000000020772ca */ /* 0x008fe400000e0000 */
[----:B------:R-:W-:-:S09]  /*1030*/  PRMT R2, RZ, 0x7610, R2 ;  /* 0x00007610ff027816 */ /* 0x000fd20000000002 */
[----:B------:R-:W-:-:S04]  /*1040*/  UIADD3 UR6, UPT, UPT, -UR5, URZ, URZ ;  /* 0x000000ff05067290 */ /* 0x000fc8000fffe1ff */
[----:B------:R-:W-:Y:S02]  /*1050*/  UIMAD UR63, UR63, UR6, UR20 ;  /* 0x000000063f3f72a4 */ /* 0x000fe4000f8e0214 */
[----:B------:R-:W-:-:S04]  /*1060*/  UIADD3 UR5, UPT, UPT, -UR7, URZ, URZ ;  /* 0x000000ff07057290 */ /* 0x000fc8000fffe1ff */
[----:B------:R-:W-:Y:S01]  /*1070*/  UIMAD UR62, UR62, UR5, UR24 ;  /* 0x000000053e3e72a4 */ /* 0x000fe2000f8e0218 */
[----:B-1----:R-:W-:Y:S11]  /*1080*/  BRA.U UP4, `(.L_x_17) ;  /* 0x0000000104247547 */ /* 0x002ff6000b800000 */
[----:B------:R-:W-:-:S04]  /*1090*/  UISETP.NE.AND UP0, UPT, UR62, URZ, UPT ;  /* 0x000000ff3e00728c */ /* 0x000fc8000bf05270 */
[----:B------:R-:W-:-:S04]  /*10a0*/  UISETP.EQ.OR UP0, UPT, UR63, URZ, !UP0 ;  /* 0x000000ff3f00728c */ /* 0x000fc8000c702670 */
[----:B------:R-:W-:Y:S02]  /*10b0*/  USEL UR6, URZ, 0x1, !UP0 ;  /* 0x00000001ff067887 */ /* 0x000fe4000c000000 */
[----:B------:R-:W-:-:S04]  /*10c0*/  UISETP.NE.AND UP0, UPT, UR62, URZ, UPT ;  /* 0x000000ff3e00728c */ /* 0x000fc8000bf05270 */
[----:B------:R-:W-:Y:S02]  /*10d0*/  USEL UR5, URZ, 0x2, UP0 ;  /* 0x00000002ff057887 */ /* 0x000fe40008000000 */
[----:B------:R-:W-:-:S04]  /*10e0*/  UISETP.NE.AND UP0, UPT, UR63, 0x1, UPT ;  /* 0x000000013f00788c */ /* 0x000fc8000bf05270 */
[----:B------:R-:W-:-:S04]  /*10f0*/  USEL UR5, UR5, 0x2, UP0 ;  /* 0x0000000205057887 */ /* 0x000fc80008000000 */
[----:B------:R-:W-:-:S06]  /*1100*/  UIADD3 UR5, UPT, UPT, UR6, UR5, URZ ;  /* 0x0000000506057290 */ /* 0x000fcc000fffe0ff */
[----:B------:R-:W-:-:S07]  /*1110*/  MOV R2, UR5 ;  /* 0x0000000500027c02 */ /* 0x000fce0008000f00 */
.L_x_17:
[----:B------:R-:W1:Y:S01]  /*1120*/  S2UR UR36, SR_CTAID.Z ;  /* 0x00000000002479c3 */ /* 0x000e620000002700 */
[----:B------:R-:W-:-:S09]  /*1130*/  UISETP.GE.AND UP0, UPT, UR22, 0x1, UPT ;  /* 0x000000011600788c */ /* 0x000fd2000bf06270 */
[----:B------:R-:W-:Y:S05]  /*1140*/  BRA.U !UP0, `(.L_x_18) ;  /* 0x0000000108d07547 */ /* 0x000fea000b800000 */
[----:B------:R-:W2:Y:S01]  /*1150*/  LDCU.128 UR12, c[0x0][0xb10] ;  /* 0x00016200ff0c77ac */ /* 0x000ea20008000c00 */
[----:B------:R-:W3:Y:S01]  /*1160*/  LDCU UR23, c[0x0][0xb0c] ;  /* 0x00016180ff1777ac */ /* 0x000ee20008000800 */
[----:B------:R-:W4:Y:S01]  /*1170*/  LDCU UR7, c[0x0][0x370] ;  /* 0x00006e00ff0777ac */ /* 0x000f220008000800 */
[----:B------:R-:W1:Y:S01]  /*1180*/  LDCU UR8, c[0x0][0x374] ;  /* 0x00006e80ff0877ac */ /* 0x000e620008000800 */
[----:B------:R-:W1:Y:S01]  /*1190*/  LDCU UR9, c[0x0][0xb20] ;  /* 0x00016400ff0977ac */ /* 0x000e620008000800 */
[----:B--2---:R-:W-:Y:S02]  /*11a0*/  UIMAD.WIDE.U32 UR10, UR20, UR12, URZ ;  /* 0x0000000c140a72a5 */ /* 0x004fe4000f8e00ff */
[----:B---3--:R-:W-:Y:S02]  /*11b0*/  UISETP.NE.AND UP0, UPT, UR23, 0x1, UPT ;  /* 0x000000011700788c */ /* 0x008fe4000bf05270 */
[----:B------:R-:W-:Y:S02]  /*11c0*/  UIMAD.WIDE.U32 UR16, UR24, UR15, URZ ;  /* 0x0000000f181072a5 */ /* 0x000fe4000f8e00ff */
[----:B----4-:R-:W-:Y:S01]  /*11d0*/  UIMAD.WIDE.U32 UR18, UR7, UR12, URZ ;  /* 0x0000000c071272a5 */ /* 0x010fe2000f8e00ff */
[----:B------:R-:W-:Y:S01]  /*11e0*/  UMOV UR10, UR11 ;  /* 0x0000000b000a7c82 */ /* 0x000fe20008000000 */
[----:B------:R-:W-:-:S02]  /*11f0*/  UISETP.NE.AND UP2, UPT, UR22, 0x1, UPT ;  /* 0x000000011600788c */ /* 0x000fc4000bf45270 */
[----:B------:R-:W-:Y:S01]  /*1200*/  USHF.R.U32.HI UR6, URZ, UR13, UR10 ;  /* 0x0000000dff067299 */ /* 0x000fe2000801160a */
[----:B------:R-:W2:Y:S02]  /*1210*/  LDCU.64 UR10, c[0x0][0xb28] ;  /* 0x00016500ff0a77ac */ /* 0x000ea40008000a00 */
[----:B------:R-:W-:Y:S01]  /*1220*/  UMOV UR18, UR19 ;  /* 0x0000001300127c82 */ /* 0x000fe20008000000 */
[----:B------:R-:W-:Y:S02]  /*1230*/  USEL UR6, UR20, UR6, !UP0 ;  /* 0x0000000614067287 */ /* 0x000fe4000c000000 */
[----:B------:R-:W-:Y:S02]  /*1240*/  @UP0 USHF.R.U32.HI UR7, URZ, UR13, UR18 ;  /* 0x0000000dff070299 */ /* 0x000fe40008011612 */
[----:B------:R-:W-:Y:S02]  /*1250*/  UISETP.NE.AND UP0, UPT, UR14, 0x1, UPT ;  /* 0x000000010e00788c */ /* 0x000fe4000bf05270 */
[----:B-1----:R-:W-:Y:S01]  /*1260*/  UIMAD.WIDE.U32 UR12, UR8, UR15, URZ ;  /* 0x0000000f080c72a5 */ /* 0x002fe2000f8e00ff */
[----:B------:R-:W-:-:S02]  /*1270*/  UMOV UR5, UR17 ;  /* 0x0000001100057c82 */ /* 0x000fc40008000000 */
[----:B------:R-:W-:-:S04]  /*1280*/  USHF.R.U32.HI UR5, URZ, UR9, UR5 ;  /* 0x00000009ff057299 */ /* 0x000fc80008011605 */
[----:B------:R-:W-:Y:S01]  /*1290*/  UMOV UR12, UR13 ;  /* 0x0000000d000c7c82 */ /* 0x000fe20008000000 */
[----:B--2---:R-:W-:Y:S02]  /*12a0*/  UIMAD.WIDE.U32 UR16, UR7, UR10, URZ ;  /* 0x0000000a071072a5 */ /* 0x004fe4000f8e00ff */
[----:B------:R-:W-:Y:S02]  /*12b0*/  @UP0 USHF.R.U32.HI UR8, URZ, UR9, UR12 ;  /* 0x00000009ff080299 */ /* 0x000fe4000801160c */
[----:B------:R-:W-:Y:S02]  /*12c0*/  USEL UR5, UR24, UR5, !UP0 ;  /* 0x0000000518057287 */ /* 0x000fe4000c000000 */
[----:B------:R-:W-:Y:S01]  /*12d0*/  UIMAD.WIDE.U32 UR12, UR8, UR10, URZ ;  /* 0x0000000a080c72a5 */ /* 0x000fe2000f8e00ff */
[----:B------:R-:W-:Y:S02]  /*12e0*/  UMOV UR16, UR17 ;  /* 0x0000001100107c82 */ /* 0x000fe40008000000 */
[----:B------:R-:W-:-:S04]  /*12f0*/  @UP2 USHF.R.U32.HI UR7, URZ, UR11, UR16 ;  /* 0x0000000bff072299 */ /* 0x000fc80008011610 */
[----:B------:R-:W-:Y:S01]  /*1300*/  UMOV UR12, UR13 ;  /* 0x0000000d000c7c82 */ /* 0x000fe20008000000 */
[----:B------:R-:W-:Y:S02]  /*1310*/  UIMAD UR9, UR7, UR22, URZ ;  /* 0x00000016070972a4 */ /* 0x000fe4000f8e02ff */
[----:B------:R-:W-:Y:S02]  /*1320*/  @UP2 USHF.R.U32.HI UR8, URZ, UR11, UR12 ;  /* 0x0000000bff082299 */ /* 0x000fe4000801160c */
[----:B------:R-:W-:Y:S02]  /*1330*/  UIMAD.WIDE.U32 UR12, UR5, UR10, URZ ;  /* 0x0000000a050c72a5 */ /* 0x000fe4000f8e00ff */
[----:B------:R-:W-:Y:S02]  /*1340*/  UIMAD UR8, UR8, UR22, URZ ;  /* 0x00000016080872a4 */ /* 0x000fe4000f8e02ff */
[----:B------:R-:W-:Y:S02]  /*1350*/  UIADD3 UR12, UPT, UPT, -UR6, URZ, URZ ;  /* 0x000000ff060c7290 */ /* 0x000fe4000fffe1ff */
[----:B------:R-:W-:-:S02]  /*1360*/  UISETP.GE.AND UP0, UPT, UR5, UR8, UPT ;  /* 0x000000080500728c */ /* 0x000fc4000bf06270 */
[----:B------:R-:W-:Y:S02]  /*1370*/  UIMAD UR20, UR23, UR12, UR20 ;  /* 0x0000000c171472a4 */ /* 0x000fe4000f8e0214 */
[----:B------:R-:W-:Y:S02]  /*1380*/  UISETP.GE.OR UP0, UPT, UR6, UR9, UP0 ;  /* 0x000000090600728c */ /* 0x000fe40008706670 */
[----:B------:R-:W-:-:S03]  /*1390*/  UIMAD.WIDE.U32 UR8, UR6, UR10, URZ ;  /* 0x0000000a060872a5 */ /* 0x000fc6000f8e00ff */
[----:B------:R-:W-:Y:S02]  /*13a0*/  UMOV UR10, UR13 ;  /* 0x0000000d000a7c82 */ /* 0x000fe40008000000 */
[----:B------:R-:W-:-:S04]  /*13b0*/  USHF.R.U32.HI UR10, URZ, UR11, UR10 ;  /* 0x0000000bff0a7299 */ /* 0x000fc8000801160a */
[----:B------:R-:W-:Y:S02]  /*13c0*/  USEL UR8, UR5, UR10, !UP2 ;  /* 0x0000000a05087287 */ /* 0x000fe4000d000000 */
[----:B------:R-:W-:Y:S02]  /*13d0*/  @!UP0 USHF.R.U32.HI UR9, URZ, UR11, UR9 ;  /* 0x0000000bff098299 */ /* 0x000fe40008011609 */
[----:B------:R-:W-:Y:S02]  /*13e0*/  UIADD3 UR10, UPT, UPT, -UR8, URZ, URZ ;  /* 0x000000ff080a7290 */ /* 0x000fe4000fffe1ff */
[----:B------:R-:W-:Y:S02]  /*13f0*/  @!UP0 USEL UR9, UR6, UR9, !UP2 ;  /* 0x0000000906098287 */ /* 0x000fe4000d000000 */
[----:B------:R-:W-:Y:S02]  /*1400*/  UIMAD UR10, UR22, UR10, UR5 ;  /* 0x0000000a160a72a4 */ /* 0x000fe4000f8e0205 */
[----:B------:R-:W-:-:S02]  /*1410*/  UIADD3 UR11, UPT, UPT, -UR5, URZ, URZ ;  /* 0x000000ff050b7290 */ /* 0x000fc4000fffe1ff */
[----:B------:R-:W-:Y:S02]  /*1420*/  @!UP0 UIMAD UR7, UR10, UR7, UR9 ;  /* 0x000000070a0782a4 */ /* 0x000fe4000f8e0209 */
[----:B------:R-:W-:Y:S02]  /*1430*/  @!UP0 UIADD3 UR8, UPT, UPT, UR8, -UR9, URZ ;  /* 0x8000000908088290 */ /* 0x000fe4000fffe0ff */
[----:B------:R-:W-:Y:S02]  /*1440*/  UIMAD UR11, UR14, UR11, UR24 ;  /* 0x0000000b0e0b72a4 */ /* 0x000fe4000f8e0218 */
[----:B------:R-:W-:-:S03]  /*1450*/  @!UP0 UIMAD UR5, UR8, UR22, UR6 ;  /* 0x00000016080582a4 */ /* 0x000fc6000f8e0206 */
[----:B------:R-:W-:Y:S01]  /*1460*/  @!UP0 UMOV UR6, UR7 ;  /* 0x0000000700068c82 */ /* 0x000fe20008000000 */
[----:B------:R-:W-:Y:S02]  /*1470*/  UIMAD UR24, UR5, UR14, UR11 ;  /* 0x0000000e051872a4 */ /* 0x000fe4000f8e020b */
[----:B------:R-:W-:-:S12]  /*1480*/  UIMAD UR20, UR6, UR23, UR20 ;  /* 0x00000017061472a4 */ /* 0x000fd8000f8e0214 */
.L_x_18:
[----:B------:R-:W-:-:S09]  /*1490*/  UISETP.NE.AND UP0, UPT, UR25, 0x1, UPT ;  /* 0x000000011900788c */ /* 0x000fd2000bf05270 */
[----:B------:R-:W-:Y:S05]  /*14a0*/  BRA.U UP0, `(.L_x_19) ;  /* 0x0000000100447547 */ /* 0x000fea000b800000 */
[----:B------:R-:W2:Y:S01]  /*14b0*/  LDCU.128 UR8, c[0x0][0xb10] ;  /* 0x00016200ff0877ac */ /* 0x000ea20008000c00 */
[----:B------:R-:W3:Y:S01]  /*14c0*/  LDCU UR14, c[0x0][0xb0c] ;  /* 0x00016180ff0e77ac */ /* 0x000ee20008000800 */
[----:B------:R-:W4:Y:S01]  /*14d0*/  LDCU UR15, c[0x0][0xb20] ;  /* 0x00016400ff0f77ac */ /* 0x000f220008000800 */
[----:B--2---:R-:W-:Y:S02]  /*14e0*/  UIMAD.WIDE.U32 UR6, UR20, UR8, URZ ;  /* 0x00000008140672a5 */ /* 0x004fe4000f8e00ff */
[----:B------:R-:W-:Y:S02]  /*14f0*/  UIMAD.WIDE.U32 UR12, UR24, UR11, URZ ;  /* 0x0000000b180c72a5 */ /* 0x000fe4000f8e00ff */
[----:B---3--:R-:W-:-:S03]  /*1500*/  UISETP.NE.AND UP0, UPT, UR14, 0x1, UPT ;  /* 0x000000010e00788c */ /* 0x008fc6000bf05270 */
[----:B------:R-:W-:Y:S02]  /*1510*/  UMOV UR6, UR7 ;  /* 0x0000000700067c82 */ /* 0x000fe40008000000 */
[----:B------:R-:W-:Y:S01]  /*1520*/  USHF.R.U32.HI UR6, URZ, UR9, UR6 ;  /* 0x00000009ff067299 */ /* 0x000fe20008011606 */
[----:B------:R-:W-:-:S03]  /*1530*/  UMOV UR5, UR13 ;  /* 0x0000000d00057c82 */ /* 0x000fc60008000000 */
[----:B------:R-:W-:Y:S02]  /*1540*/  USEL UR6, UR20, UR6, !UP0 ;  /* 0x0000000614067287 */ /* 0x000fe4000c000000 */
[----:B------:R-:W-:Y:S02]  /*1550*/  UISETP.NE.AND UP0, UPT, UR10, 0x1, UPT ;  /* 0x000000010a00788c */ /* 0x000fe4000bf05270 */
[----:B----4-:R-:W-:-:S04]  /*1560*/  USHF.R.U32.HI UR5, URZ, UR15, UR5 ;  /* 0x0000000fff057299 */ /* 0x010fc80008011605 */
[----:B------:R-:W-:-:S04]  /*1570*/  USEL UR5, UR24, UR5, !UP0 ;  /* 0x0000000518057287 */ /* 0x000fc8000c000000 */
[----:B------:R-:W-:Y:S02]  /*1580*/  UIADD3 UR7, UPT, UPT, UR6, -UR5, URZ ;  /* 0x8000000506077290 */ /* 0x000fe4000fffe0ff */
[----:B------:R-:W-:Y:S02]  /*1590*/  UIADD3 UR5, UPT, UPT, -UR6, UR5, URZ ;  /* 0x0000000506057290 */ /* 0x000fe4000fffe1ff */
[----:B------:R-:W-:Y:S02]  /*15a0*/  UIMAD UR24, UR7, UR10, UR24 ;  /* 0x0000000a071872a4 */ /* 0x000fe4000f8e0218 */
[----:B------:R-:W-:-:S12]  /*15b0*/  UIMAD UR20, UR5, UR14, UR20 ;  /* 0x0000000e051472a4 */ /* 0x000fd8000f8e0214 */
.L_x_19:
[----:B------:R-:W-:Y:S01]  /*15c0*/  UISETP.NE.AND UP0, UPT, UR21, 0x2, UPT ;  /* 0x000000021500788c */ /* 0x000fe2000bf05270 */
[----:B------:R-:W-:Y:S09]  /*15d0*/  BRA.U !UP5, `(.L_x_20) ;  /* 0x000000010d0c7547 */ /* 0x000ff2000b800000 */
[----:B------:R-:W-:Y:S01]  /*15e0*/  UCGABAR_WAIT ;  /* 0x0000000000007dc7 */ /* 0x000fe20008000000 */
[----:B------:R-:W-:Y:S01]  /*15f0*/  CCTL.IVALL ;  /* 0x00000000ff00798f */ /* 0x000fe20002000000 */
[----:B------:R-:W-:Y:S05]  /*1600*/  BRA `(.L_x_21) ;  /* 0x0000000000047947 */ /* 0x000fea0003800000 */
.L_x_20:
[----:B------:R-:W-:Y:S06]  /*1610*/  BAR.SYNC.DEFER_BLOCKING 0x0 ;  /* 0x0000000000007b1d */ /* 0x000fec0000010000 */
.L_x_21:
[----:B------:R-:W-:Y:S05]  /*1620*/  BRA.U UP0, `(.L_x_22) ;  /* 0x0000001500007547 */ /* 0x000fea000b800000 */
[----:B------:R-:W2:Y:S01]  /*1630*/  LDCU UR7, c[0x0][0x38c] ;  /* 0x00007180ff0777ac */ /* 0x000ea20008000800 */
[----:B------:R-:W3:Y:S01]  /*1640*/  S2UR UR9, SR_CgaCtaId ;  /* 0x00000000000979c3 */ /* 0x000ee20000008800 */
[----:B------:R-:W-:Y:S01]  /*1650*/  PLOP3.LUT P1, PT, PT, PT, UP3, 0x80, 0x8 ;  /* 0x000000000008781c */ /* 0x000fe20003f2f038 */
[----:B------:R-:W-:Y:S01]  /*1660*/  IMAD.MOV.U32 R12, RZ, RZ, 0x1 ;  /* 0x00000001ff0c7424 */ /* 0x000fe200078e00ff */
[----:B------:R-:W-:Y:S01]  /*1670*/  UMOV UR8, 0x400 ;  /* 0x0000040000087882 */ /* 0x000fe20000000000 */
[----:B------:R-:W-:Y:S01]  /*1680*/  UISETP.NE.AND UP1, UPT, UR21, URZ, UPT ;  /* 0x000000ff1500728c */ /* 0x000fe2000bf25270 */
[----:B------:R-:W-:Y:S01]  /*1690*/  ISETP.EQ.OR P2, PT, R0, RZ, P3 ;  /* 0x000000ff0000720c */ /* 0x000fe20001f42670 */
[----:B------:R-:W-:Y:S01]  /*16a0*/  USEL UR26, URZ, 0x1, UP6 ;  /* 0x00000001ff1a7887 */ /* 0x000fe2000b000000 */
[----:B------:R-:W-:Y:S02]  /*16b0*/  PLOP3.LUT P1, PT, P1, PT, PT, 0x8, 0x80 ;  /* 0x000000000080781c */ /* 0x000fe40000f2e170 */
[----:B------:R-:W-:Y:S01]  /*16c0*/  CS2R R10, SRZ ;  /* 0x00000000000a7805 */ /* 0x000fe2000001ff00 */
[----:B------:R-:W-:Y:S01]  /*16d0*/  IMAD.MOV.U32 R9, RZ, RZ, RZ ;  /* 0x000000ffff097224 */ /* 0x000fe200078e00ff */
[----:B------:R-:W4:Y:S01]  /*16e0*/  LDCU UR40, c[0x0][0x370] ;  /* 0x00006e00ff2877ac */ /* 0x000f220008000800 */
[----:B------:R-:W-:Y:S01]  /*16f0*/  IMAD.MOV.U32 R8, RZ, RZ, 0x1 ;  /* 0x00000001ff087424 */ /* 0x000fe200078e00ff */
[----:B------:R-:W1:Y:S01]  /*1700*/  LDCU.64 UR28, c[0x0][0x348] ;  /* 0x00006900ff1c77ac */ /* 0x000e620008000a00 */
[----:B--2---:R-:W-:-:S02]  /*1710*/  UIADD3 UR6, UPT, UPT, UR7, 0x7f, URZ ;  /* 0x0000007f07067890 */ /* 0x004fc4000fffe0ff */
[----:B------:R-:W-:Y:S02]  /*1720*/  USHF.R.U32.HI UR45, URZ, 0x7, UR4 ;  /* 0x00000007ff2d7899 */ /* 0x000fe40008011604 */
[----:B------:R-:W-:Y:S02]  /*1730*/  USHF.R.S32.HI UR5, URZ, 0x1f, UR6 ;  /* 0x0000001fff057899 */ /* 0x000fe40008011406 */
[----:B------:R-:W-:Y:S02]  /*1740*/  UIADD3 UR46, UPT, UPT, UR7, 0xfe, URZ ;  /* 0x000000fe072e7890 */ /* 0x000fe4000fffe0ff */
[----:B------:R-:W-:Y:S02]  /*1750*/  ULEA.HI UR5, UR5, UR6, URZ, 0x7 ;  /* 0x0000000605057291 */ /* 0x000fe4000f8f38ff */
[----:B---3--:R-:W-:Y:S02]  /*1760*/  ULEA UR6, UR9, UR8, 0x18 ;  /* 0x0000000809067291 */ /* 0x008fe4000f8ec0ff */
[----:B------:R-:W-:-:S02]  /*1770*/  USHF.R.S32.HI UR43, URZ, 0x7, UR5 ;  /* 0x00000007ff2b7899 */ /* 0x000fc40008011405 */
[----:B------:R-:W-:Y:S02]  /*1780*/  UIADD3 UR5, UPT, UPT, UR7, -0x1, URZ ;  /* 0xffffffff07057890 */ /* 0x000fe4000fffe0ff */
[----:B------:R-:W-:Y:S02]  /*1790*/  UISETP.LT.U32.AND UP0, UPT, UR43, 0x6, UPT ;  /* 0x000000062b00788c */ /* 0x000fe4000bf01070 */
[----:B------:R-:W-:Y:S02]  /*17a0*/  UISETP.GE.U32.AND UP2, UPT, UR5, -0xff, UPT ;  /* 0xffffff010500788c */ /* 0x000fe4000bf46070 */
[----:B------:R-:W-:Y:S01]  /*17b0*/  USEL UR41, UR43, 0x6, UP0 ;  /* 0x000000062b297887 */ /* 0x000fe20008000000 */
[----:B------:R-:W2:Y:S03]  /*17c0*/  LDCU UR39, c[0x0][0x374] ;  /* 0x00006e80ff2777ac */ /* 0x000ea60008000800 */
[----:B------:R-:W-:-:S02]  /*17d0*/  UIADD3 UR21, UPT, UPT, UR41, -0x1, URZ ;  /* 0xffffffff29157890 */ /* 0x000fc4000fffe0ff */
[----:B------:R-:W-:-:S03]  /*17e0*/  USEL UR26, UR26, 0x2, UP1 ;  /* 0x000000021a1a7887 */ /* 0x000fc60008800000 */
[----:B------:R-:W-:Y:S02]  /*17f0*/  @UP2 UIADD3 UR21, UPT, UPT, UR41, URZ, URZ ;  /* 0x000000ff29152290 */ /* 0x000fe4000fffe0ff */
[----:B------:R-:W-:Y:S02]  /*1800*/  UIADD3 UR5, UPT, UPT, UR6, 0x11400, UR4 ;  /* 0x0001140006057890 */ /* 0x000fe4000fffe004 */
[----:B------:R-:W-:Y:S02]  /*1810*/  UIADD3 UR44, UPT, UPT, UR43, -UR41, URZ ;  /* 0x800000292b2c7290 */ /* 0x000fe4000fffe0ff */
[----:B------:R-:W-:Y:S01]  /*1820*/  UIADD3 UR21, UPT, UPT, UR21, 0x1, URZ ;  /* 0x0000000115157890 */ /* 0x000fe2000fffe0ff */
[----:B-1--4-:R-:W-:-:S11]  /*1830*/  UMOV UR13, URZ ;  /* 0x000000ff000d7c82 */ /* 0x012fd60008000000 */
.L_x_42:
[----:B-1----:R-:W1:Y:S02]  /*1840*/  S2UR UR7, SR_CgaCtaId ;  /* 0x00000000000779c3 */ /* 0x002e640000008800 */
[----:B-1----:R-:W-:-:S09]  /*1850*/  UISETP.NE.AND UP0, UPT, UR7, URZ, UPT ;  /* 0x000000ff0700728c */ /* 0x002fd2000bf05270 */
[----:B------:R-:W-:Y:S05]  /*1860*/  BRA.U UP0, `(.L_x_23) ;  /* 0x0000000100287547 */ /* 0x000fea000b800000 */
[----:B------:R-:W-:Y:S02]  /*1870*/  LEA R0, R9, UR6, 0x3 ;  /* 0x0000000609007c11 */ /* 0x000fe4000f8e18ff */
[----:B------:R-:W-:-:S04]  /*1880*/  SHF.L.U32 R3, R8, 0x1f, RZ ;  /* 0x0000001f08037819 */ /* 0x000fc800000006ff */
[----:B------:R-:W1:Y:S02]  /*1890*/  SYNCS.PHASECHK.TRANS64.TRYWAIT P0, [R0+URZ+0x110], R3 ;  /* 0x00011003000075a7 */ /* 0x000e6400080011ff */
[----:B-1----:R-:W-:Y:S05]  /*18a0*/  @!P0 BRA `(.L_x_24) ;  /* 0x00000070008c8947 */ /* 0x002fea0003800000 */
.L_x_129:
[----:B------:R3:W-:Y:S01]  /*18b0*/  SYNCS.ARRIVE.TRANS64.A1T0 RZ, [R0+URZ+0x100], RZ ;  /* 0x000100ff00ff79a7 */ /* 0x0007e200081000ff */
[----:B------:R-:W-:-:S05]  /*18c0*/  VIADD R9, R9, 0x1 ;  /* 0x0000000109097836 */ /* 0x000fca0000000000 */
[----:B------:R-:W-:-:S04]  /*18d0*/  ISETP.NE.AND P0, PT, R9, 0x2, PT ;  /* 0x000000020900780c */ /* 0x000fc80003f05270 */
[----:B-1----:R-:W-:Y:S02]  /*18e0*/  SEL R3, RZ, 0x1, P0 ;  /* 0x00000001ff037807 */ /* 0x002fe40000000000 */
[----:B------:R-:W-:Y:S02]  /*18f0*/  SEL R9, R9, RZ, P0 ;  /* 0x000000ff09097207 */ /* 0x000fe40000000000 */
[----:B------:R-:W-:-:S07]  /*1900*/  LOP3.LUT R8, R8, R3, RZ, 0x3c, !PT ;  /* 0x0000000308087212 */ /* 0x000fce00078e3cff */
.L_x_23:
[----:B------:R-:W-:Y:S01]  /*1910*/  ULEA UR7, UR13, UR6, 0x3 ;  /* 0x000000060d077291 */ /* 0x000fe2000f8e18ff */
[----:B---3--:R-:W-:Y:S01]  /*1920*/  SHF.L.U32 R0, R12, 0x1f, RZ ;  /* 0x0000001f0c007819 */ /* 0x008fe200000006ff */
[----:B------:R-:W-:Y:S02]  /*1930*/  UISETP.GE.U32.AND UP0, UPT, UR46, 0xff, UPT ;  /* 0x000000ff2e00788c */ /* 0x000fe4000bf06070 */
[----:B------:R-:W-:Y:S02]  /*1940*/  USHF.L.U32 UR35, UR20, 0x6, URZ ;  /* 0x0000000614237899 */ /* 0x000fe400080006ff */
[----:B------:R-:W-:Y:S01]  /*1950*/  UIMAD UR19, UR24, 0xc0, UR45 ;  /* 0x000000c0181378a4 */ /* 0x000fe2000f8e022d */
[----:B------:R-:W-:Y:S02]  /*1960*/  UMOV UR14, URZ ;  /* 0x000000ff000e7c82 */ /* 0x000fe40008000000 */
[----:B------:R1:W3:Y:S02]  /*1970*/  SYNCS.PHASECHK.TRANS64.TRYWAIT P0, [UR7+0x30], R0 ;  /* 0x00003000ff0075a7 */ /* 0x0002e40008001107 */
[----:B------:R-:W-:Y:S07]  /*1980*/  BRA.U !UP0, `(.L_x_25) ;  /* 0x0000000108bc7547 */ /* 0x000fee000b800000 */
[----:B------:R-:W-:Y:S01]  /*1990*/  UMOV UR9, URZ ;  /* 0x000000ff00097c82 */ /* 0x000fe20008000000 */
[----:B------:R-:W-:-:S05]  /*19a0*/  UMOV UR7, UR13 ;  /* 0x0000000d00077c82 */ /* 0x000fca0008000000 */
.L_x_31:
[----:B------:R-:W-:Y:S01]  /*19b0*/  @!P3 MOV R2, 0x8000 ;  /* 0x000080000002b802 */ /* 0x000fe20000000f00 */
[----:B------:R-:W-:Y:S01]  /*19c0*/  ULEA UR33, UR7, UR6, 0x3 ;  /* 0x0000000607217291 */ /* 0x000fe2000f8e18ff */
[----:B-1-34-:R-:W-:Y:S11]  /*19d0*/  @P0 BRA `(.L_x_26) ;  /* 0x00000000000c0947 */ /* 0x01aff60003800000 */
[----:B------:R-:W-:Y:S04]  /*19e0*/  SHF.L.U32 R3, R12, 0x1f, RZ ;  /* 0x0000001f0c037819 */ /* 0x000fe800000006ff */
[----:B------:R-:W3:Y:S02]  /*19f0*/  SYNCS.PHASECHK.TRANS64.TRYWAIT P0, [UR33+0x30], R3 ;  /* 0x00003003ff0075a7 */ /* 0x000ee40008001121 */
[----:B---3--:R-:W-:Y:S05]  /*1a00*/  @!P0 BRA `(.L_x_27) ;  /* 0x0000007000488947 */ /* 0x008fea0003800000 */
.L_x_26:
[----:B------:R3:W-:Y:S01]  /*1a10*/  @!P3 SYNCS.ARRIVE.TRANS64 RZ, [UR33], R2 ;  /* 0x00000002ffffb9a7 */ /* 0x0007e20008000021 */
[----:B------:R-:W-:Y:S04]  /*1a20*/  ULOP3.LUT UR8, UR26, 0x2, URZ, 0xfc, !UPT ;  /* 0x000000021a087892 */ /* 0x000fe8000f8efcff */
[----:B------:R-:W-:Y:S09]  /*1a30*/  UISETP.NE.AND UP0, UPT, UR8, 0x2, UPT ;  /* 0x000000020800788c */ /* 0x000ff2000bf05270 */
[----:B------:R-:W-:Y:S05]  /*1a40*/  BRA.U UP0, `(.L_x_28) ;  /* 0x0000000100047547 */ /* 0x000fea000b800000 */
[----:B--2---:R-:W-:Y:S05]  /*1a50*/  BPT.TRAP 0x1 ;  /* 0x000000040000795c */ /* 0x004fea0000300000 */
.L_x_28:
[----:B------:R-:W-:Y:S04]  /*1a60*/  BSSY.RECONVERGENT B0, `(.L_x_29) ;  /* 0x0000003000007945 */ /* 0x000fe80003800200 */
[----:B------:R-:W-:Y:S05]  /*1a70*/  @P2 BRA `(.L_x_30) ;  /* 0x0000000000042947 */ /* 0x000fea0003800000 */
[----:B--2---:R-:W-:Y:S05]  /*1a80*/  BPT.TRAP 0x1 ;  /* 0x000000040000795c */ /* 0x004fea0000300000 */
.L_x_30:
[----:B--2---:R-:W-:Y:S05]  /*1a90*/  BSYNC.RECONVERGENT B0 ;  /* 0x0000000000007941 */ /* 0x004fea0003800200 */
.L_x_29:
[----:B------:R-:W-:Y:S02]  /*1aa0*/  UIADD3 UR8, UPT, UPT, UR7, 0x1, URZ ;  /* 0x0000000107087890 */ /* 0x000fe4000fffe0ff */
[----:B------:R-:W-:Y:S02]  /*1ab0*/  UIADD3 UR14, UP1, UPT, UR28, 0x80, URZ ;  /* 0x000000801c0e7890 */ /* 0x000fe4000ff3e0ff */
[----:B------:R-:W-:Y:S02]  /*1ac0*/  UISETP.NE.AND UP0, UPT, UR8, 0x6, UPT ;  /* 0x000000060800788c */ /* 0x000fe4000bf05270 */
[----:B------:R-:W-:Y:S02]  /*1ad0*/  ULEA UR32, UR7, UR6, 0xd ;  /* 0x0000000607207291 */ /* 0x000fe4000f8e68ff */
[----:B------:R-:W-:Y:S02]  /*1ae0*/  USEL UR10, URZ, 0x1, UP0 ;  /* 0x00000001ff0a7887 */ /* 0x000fe40008000000 */
[----:B------:R-:W-:Y:S02]  /*1af0*/  USEL UR13, UR8, URZ, UP0 ;  /* 0x000000ff080d7287 */ /* 0x000fe40008000000 */
[----:B------:R-:W-:Y:S02]  /*1b00*/  USHF.L.U32 UR34, UR9, 0x7, URZ ;  /* 0x0000000709227899 */ /* 0x000fe400080006ff */
[----:B------:R-:W-:Y:S01]  /*1b10*/  ULEA UR8, UR13, UR6, 0x3 ;  /* 0x000000060d087291 */ /* 0x000fe2000f8e18ff */
[----:B------:R-:W-:Y:S01]  /*1b20*/  LOP3.LUT R12, R12, UR10, RZ, 0x3c, !PT ;  /* 0x0000000a0c0c7c12 */ /* 0x000fe2000f8e3cff */
[----:B------:R-:W-:Y:S02]  /*1b30*/  UIADD3.X UR15, UPT, UPT, URZ, UR29, URZ, UP1, !UPT ;  /* 0x0000001dff0f7290 */ /* 0x000fe40008ffe4ff */
[----:B------:R-:W-:Y:S01]  /*1b40*/  UIADD3 UR32, UPT, UPT, UR32, 0x5400, URZ ;  /* 0x0000540020207890 */ /* 0x000fe2000fffe0ff */
[----:B-1----:R-:W-:Y:S01]  /*1b50*/  SHF.L.U32 R0, R12, 0x1f, RZ ;  /* 0x0000001f0c007819 */ /* 0x002fe200000006ff */
[----:B------:R-:W-:Y:S02]  /*1b60*/  UIMAD UR16, UR7, 0x6000, UR4 ;  /* 0x00006000071078a4 */ /* 0x000fe4000f8e0204 */
[----:B------:R-:W-:Y:S01]  /*1b70*/  UIADD3 UR10, UP0, UPT, UR28, 0x180, URZ ;  /* 0x000001801c0a7890 */ /* 0x000fe2000ff1e0ff */
[----:B------:R4:W1:Y:S01]  /*1b80*/  SYNCS.PHASECHK.TRANS64.TRYWAIT P0, [UR8+0x30], R0 ;  /* 0x00003000ff0075a7 */ /* 0x0008620008001108 */
[----:B------:R-:W-:Y:S01]  /*1b90*/  UIADD3 UR16, UPT, UPT, UR6, 0x11400, UR16 ;  /* 0x0001140006107890 */ /* 0x000fe2000fffe010 */
[----:B------:R-:W-:Y:S01]  /*1ba0*/  UMOV UR22, 0x0 ;  /* 0x0000000000167882 */ /* 0x000fe20000000000 */
[----:B------:R-:W-:Y:S01]  /*1bb0*/  UMOV UR23, 0x10000000 ;  /* 0x1000000000177882 */ /* 0x000fe20000000000 */
[----:B------:R-:W-:Y:S01]  /*1bc0*/  UIADD3.X UR11, UPT, UPT, URZ, UR29, URZ, UP0, !UPT ;  /* 0x0000001dff0b7290 */ /* 0x000fe200087fe4ff */
[----:B------:R2:W-:Y:S01]  /*1bd0*/  UTMALDG.3D [UR32], [UR14], desc[UR22] ;  /* 0x000016200e0075b4 */ /* 0x0005e20008011000 */
[----:B------:R-:W-:Y:S01]  /*1be0*/  UIADD3 UR9, UPT, UPT, UR9, 0x1, URZ ;  /* 0x0000000109097890 */ /* 0x000fe2000fffe0ff */
[----:B------:R-:W-:Y:S01]  /*1bf0*/  UMOV UR7, 0x30000 ;  /* 0x0003000000077882 */ /* 0x000fe20000000000 */
[----:B------:R-:W-:Y:S01]  /*1c00*/  UMOV UR20, UR36 ;  /* 0x0000002400147c82 */ /* 0x000fe20008000000 */
[----:B------:R-:W-:Y:S01]  /*1c10*/  UMOV UR17, UR33 ;  /* 0x0000002100117c82 */ /* 0x000fe20008000000 */
[----:B------:R-:W-:Y:S01]  /*1c20*/  UMOV UR18, UR34 ;  /* 0x0000002200127c82 */ /* 0x000fe20008000000 */
[----:B------:R-:W-:Y:S02]  /*1c30*/  UISETP.NE.AND UP0, UPT, UR9, UR21, UPT ;  /* 0x000000150900728c */ /* 0x000fe4000bf05270 */
[----:B------:R3:W-:Y:S01]  /*1c40*/  UTMALDG.3D.MULTICAST [UR16], [UR10], UR7, desc[UR22] ;  /* 0x000016100a0073b4 */ /* 0x0007e20008011807 */
[----:B--2---:R-:W-:Y:S01]  /*1c50*/  UMOV UR14, UR21 ;  /* 0x00000015000e7c82 */ /* 0x004fe20008000000 */
[----:B---3--:R-:W-:Y:S05]  /*1c60*/  UMOV UR7, UR13 ;  /* 0x0000000d00077c82 */ /* 0x008fea0008000000 */
[----:B------:R-:W-:Y:S05]  /*1c70*/  BRA.U UP0, `(.L_x_31) ;  /* 0xfffffffd004c7547 */ /* 0x000fea000b83ffff */
.L_x_25:
[----:B------:R-:W-:Y:S01]  /*1c80*/  ULEA UR7, UR13, UR6, 0x3 ;  /* 0x000000060d077291 */ /* 0x000fe2000f8e18ff */
[----:B-1--4-:R-:W-:Y:S01]  /*1c90*/  SHF.L.U32 R0, R12, 0x1f, RZ ;  /* 0x0000001f0c007819 */ /* 0x012fe200000006ff */
[----:B------:R-:W-:Y:S01]  /*1ca0*/  @!P1 SYNCS.ARRIVE.TRANS64.A1T0 RZ, [UR6+0x98], RZ ;  /* 0x000098ffffff99a7 */ /* 0x000fe20008100006 */
[----:B------:R-:W-:-:S06]  /*1cb0*/  UISETP.GT.AND UP0, UPT, UR43, UR41, UPT ;  /* 0x000000292b00728c */ /* 0x000fcc000bf04270 */
[----:B---3--:R1:W3:Y:S03]  /*1cc0*/  SYNCS.PHASECHK.TRANS64.TRYWAIT P0, [UR7+0x30], R0 ;  /* 0x00003000ff0075a7 */ /* 0x0082e60008001107 */
[----:B------:R-:W-:Y:S05]  /*1cd0*/  BRA.U !UP0, `(.L_x_32) ;  /* 0x0000000108bc7547 */ /* 0x000fea000b800000 */
[----:B------:R-:W-:Y:S01]  /*1ce0*/  UIADD3 UR15, UPT, UPT, UR44, UR14, URZ ;  /* 0x0000000e2c0f7290 */ /* 0x000fe2000fffe0ff */
[----:B------:R-:W-:-:S11]  /*1cf0*/  UMOV UR7, UR13 ;  /* 0x0000000d00077c82 */ /* 0x000fd60008000000 */
.L_x_38:
[----:B---3--:R-:W-:Y:S01]  /*1d00*/  @!P3 MOV R2, 0x8000 ;  /* 0x000080000002b802 */ /* 0x008fe20000000f00 */
[----:B----4-:R-:W-:Y:S01]  /*1d10*/  ULEA UR9, UR7, UR6, 0x3 ;  /* 0x0000000607097291 */ /* 0x010fe2000f8e18ff */
[----:B-1-3--:R-:W-:Y:S11]  /*1d20*/  @P0 BRA `(.L_x_33) ;  /* 0x00000000000c0947 */ /* 0x00aff60003800000 */
[----:B------:R-:W-:Y:S04]  /*1d30*/  SHF.L.U32 R3, R12, 0x1f, RZ ;  /* 0x0000001f0c037819 */ /* 0x000fe800000006ff */
[----:B------:R-:W3:Y:S02]  /*1d40*/  SYNCS.PHASECHK.TRANS64.TRYWAIT P0, [UR9+0x30], R3 ;  /* 0x00003003ff0075a7 */ /* 0x000ee40008001109 */
[----:B---3--:R-:W-:Y:S05]  /*1d50*/  @!P0 BRA `(.L_x_34) ;  /* 0x0000006c008c8947 */ /* 0x008fea0003800000 */
.L_x_33:
[----:B------:R3:W-:Y:S01]  /*1d60*/  @!P3 SYNCS.ARRIVE.TRANS64 RZ, [UR9], R2 ;  /* 0x00000002ffffb9a7 */ /* 0x0007e20008000009 */
[----:B------:R-:W-:Y:S04]  /*1d70*/  ULOP3.LUT UR8, UR26, 0x2, URZ, 0xfc, !UPT ;  /* 0x000000021a087892 */ /* 0x000fe8000f8efcff */
[----:B------:R-:W-:Y:S09]  /*1d80*/  UISETP.NE.AND UP0, UPT, UR8, 0x2, UPT ;  /* 0x000000020800788c */ /* 0x000ff2000bf05270 */
[----:B------:R-:W-:Y:S05]  /*1d90*/  BRA.U UP0, `(.L_x_35) ;  /* 0x0000000100047547 */ /* 0x000fea000b800000 */
[----:B--2---:R-:W-:Y:S05]  /*1da0*/  BPT.TRAP 0x1 ;  /* 0x000000040000795c */ /* 0x004fea0000300000 */
.L_x_35:
[----:B------:R-:W-:Y:S04]  /*1db0*/  BSSY.RECONVERGENT B0, `(.L_x_36) ;  /* 0x0000003000007945 */ /* 0x000fe80003800200 */
[----:B------:R-:W-:Y:S05]  /*1dc0*/  @P2 BRA `(.L_x_37) ;  /* 0x0000000000042947 */ /* 0x000fea0003800000 */
[----:B--2---:R-:W-:Y:S05]  /*1dd0*/  BPT.TRAP 0x1 ;  /* 0x000000040000795c */ /* 0x004fea0000300000 */
.L_x_37:
[----:B--2---:R-:W-:Y:S05]  /*1de0*/  BSYNC.RECONVERGENT B0 ;  /* 0x0000000000007941 */ /* 0x004fea0003800200 */
.L_x_36:
[----:B------:R-:W-:Y:S02]  /*1df0*/  UIADD3 UR8, UPT, UPT, UR7, 0x1, URZ ;  /* 0x0000000107087890 */ /* 0x000fe4000fffe0ff */
[----:B------:R-:W-:Y:S02]  /*1e00*/  UIADD3 UR22, UP1, UPT, UR28, 0x80, URZ ;  /* 0x000000801c167890 */ /* 0x000fe4000ff3e0ff */
[----:B------:R-:W-:Y:S02]  /*1e10*/  UISETP.NE.AND UP0, UPT, UR8, 0x6, UPT ;  /* 0x000000060800788c */ /* 0x000fe4000bf05270 */
[----:B------:R-:W-:Y:S02]  /*1e20*/  UIADD3.X UR23, UPT, UPT, URZ, UR29, URZ, UP1, !UPT ;  /* 0x0000001dff177290 */ /* 0x000fe40008ffe4ff */
[----:B------:R-:W-:Y:S02]  /*1e30*/  USEL UR10, URZ, 0x1, UP0 ;  /* 0x00000001ff0a7887 */ /* 0x000fe40008000000 */
[----:B------:R-:W-:Y:S02]  /*1e40*/  USEL UR13, UR8, URZ, UP0 ;  /* 0x000000ff080d7287 */ /* 0x000fe40008000000 */
[----:B------:R-:W-:Y:S02]  /*1e50*/  UIADD3 UR24, UP0, UPT, UR28, 0x180, URZ ;  /* 0x000001801c187890 */ /* 0x000fe4000ff1e0ff */
[----:B------:R-:W-:Y:S01]  /*1e60*/  ULEA UR8, UR13, UR6, 0x3 ;  /* 0x000000060d087291 */ /* 0x000fe2000f8e18ff */
[----:B------:R-:W-:Y:S01]  /*1e70*/  LOP3.LUT R12, R12, UR10, RZ, 0x3c, !PT ;  /* 0x0000000a0c0c7c12 */ /* 0x000fe2000f8e3cff */
[----:B------:R-:W-:Y:S02]  /*1e80*/  USHF.L.U32 UR10, UR14, 0x7, URZ ;  /* 0x000000070e0a7899 */ /* 0x000fe400080006ff */
[----:B------:R-:W-:Y:S01]  /*1e90*/  UIMAD UR16, UR7, 0x6000, UR5 ;  /* 0x00006000071078a4 */ /* 0x000fe2000f8e0205 */
[----:B-1----:R-:W-:Y:S01]  /*1ea0*/  SHF.L.U32 R0, R12, 0x1f, RZ ;  /* 0x0000001f0c007819 */ /* 0x002fe200000006ff */
[----:B------:R-:W-:Y:S02]  /*1eb0*/  UIADD3.X UR25, UPT, UPT, URZ, UR29, URZ, UP0, !UPT ;  /* 0x0000001dff197290 */ /* 0x000fe400087fe4ff */
[----:B------:R-:W-:Y:S01]  /*1ec0*/  UIADD3 UR14, UPT, UPT, UR14, 0x1, URZ ;  /* 0x000000010e0e7890 */ /* 0x000fe2000fffe0ff */
[----:B------:R4:W1:Y:S01]  /*1ed0*/  SYNCS.PHASECHK.TRANS64.TRYWAIT P0, [UR8+0x30], R0 ;  /* 0x00003000ff0075a7 */ /* 0x0008620008001108 */
[----:B------:R-:W-:Y:S01]  /*1ee0*/  ULEA UR8, UR7, UR6, 0xd ;  /* 0x0000000607087291 */ /* 0x000fe2000f8e68ff */
[----:B------:R-:W-:Y:S01]  /*1ef0*/  UMOV UR30, 0x0 ;  /* 0x00000000001e7882 */ /* 0x000fe20000000000 */
[----:B------:R-:W-:Y:S02]  /*1f00*/  UMOV UR31, 0x10000000 ;  /* 0x10000000001f7882 */ /* 0x000fe40000000000 */
[----:B------:R-:W-:Y:S01]  /*1f10*/  UIADD3 UR8, UPT, UPT, UR8, 0x5400, URZ ;  /* 0x0000540008087890 */ /* 0x000fe2000fffe0ff */
[----:B------:R-:W-:Y:S01]  /*1f20*/  UMOV UR11, UR35 ;  /* 0x00000023000b7c82 */ /* 0x000fe20008000000 */
[----:B------:R-:W-:Y:S01]  /*1f30*/  UMOV UR12, UR36 ;  /* 0x00000024000c7c82 */ /* 0x000fe20008000000 */
[----:B------:R-:W-:Y:S01]  /*1f40*/  UMOV UR27, 0x30000 ;  /* 0x00030000001b7882 */ /* 0x000fe20000000000 */
[----:B------:R-:W-:Y:S01]  /*1f50*/  UMOV UR20, UR36 ;  /* 0x0000002400147c82 */ /* 0x000fe20008000000 */
[----:B------:R-:W-:Y:S01]  /*1f60*/  UMOV UR17, UR9 ;  /* 0x0000000900117c82 */ /* 0x000fe20008000000 */
[----:B------:R-:W-:Y:S01]  /*1f70*/  UMOV UR18, UR10 ;  /* 0x0000000a00127c82 */ /* 0x000fe20008000000 */
[----:B------:R-:W-:Y:S02]  /*1f80*/  UISETP.NE.AND UP0, UPT, UR14, UR15, UPT ;  /* 0x0000000f0e00728c */ /* 0x000fe4000bf05270 */
[----:B------:R4:W-:Y:S01]  /*1f90*/  UTMALDG.3D [UR8], [UR22], desc[UR30] ;  /* 0x00001e08160075b4 */ /* 0x0009e20008011000 */
[----:B------:R-:W-:Y:S01]  /*1fa0*/  UMOV UR7, UR13 ;  /* 0x0000000d00077c82 */ /* 0x000fe20008000000 */
[----:B------:R4:W-:Y:S05]  /*1fb0*/  UTMALDG.3D.MULTICAST [UR16], [UR24], UR27, desc[UR30] ;  /* 0x00001e10180073b4 */ /* 0x0009ea000801181b */
[----:B------:R-:W-:Y:S05]  /*1fc0*/  BRA.U UP0, `(.L_x_38) ;  /* 0xfffffffd004c7547 */ /* 0x000fea000b83ffff */
.L_x_32:
[C---:B------:R-:W-:Y:S01]  /*1fd0*/  LEA R3, R11.reuse, UR6, 0x3 ;  /* 0x000000060b037c11 */ /* 0x040fe2000f8e18ff */
[----:B------:R-:W-:Y:S01]  /*1fe0*/  NOP ;  /* 0x0000000000007918 */ /* 0x000fe20000000000 */
[----:B-1--4-:R-:W-:Y:S02]  /*1ff0*/  SHF.L.U32 R0, R10, 0x1f, RZ ;  /* 0x0000001f0a007819 */ /* 0x012fe400000006ff */
[----:B------:R-:W-:Y:S02]  /*2000*/  LEA R5, R11, UR6, 0x4 ;  /* 0x000000060b057c11 */ /* 0x000fe4000f8e20ff */
[----:B---3--:R-:W1:Y:S02]  /*2010*/  SYNCS.PHASECHK.TRANS64.TRYWAIT P0, [R3+URZ+0xa0], R0 ;  /* 0x0000a000030075a7 */ /* 0x008e6400080011ff */
[----:B-1----:R-:W-:Y:S05]  /*2020*/  @!P0 BRA `(.L_x_39) ;  /* 0x0000006800f08947 */ /* 0x002fea0003800000 */
.L_x_132:
[----:B------:R-:W3:Y:S01]  /*2030*/  LDS.128 R4, [R5+0x130] ;  /* 0x0001300005047984 */ /* 0x000ee20000000c00 */
[----:B------:R-:W-:Y:S01]  /*2040*/  UISETP.GE.AND UP0, UPT, UR42, 0x1, UPT ;  /* 0x000000012a00788c */ /* 0x000fe2000bf06270 */
[----:B------:R-:W-:Y:S01]  /*2050*/  @!PT LDS RZ, [RZ] ;  /* 0x00000000fffff984 */ /* 0x000fe20000000800 */
[----:B------:R-:W-:Y:S01]  /*2060*/  @!PT LDS RZ, [RZ] ;  /* 0x00000000fffff984 */ /* 0x000fe20000000800 */
[----:B------:R-:W-:Y:S01]  /*2070*/  @!PT LDS RZ, [RZ] ;  /* 0x00000000fffff984 */ /* 0x000fe20000000800 */
[----:B------:R-:W-:Y:S01]  /*2080*/  @!PT LDS RZ, [RZ] ;  /* 0x00000000fffff984 */ /* 0x000fe20000000800 */
[----:B------:R4:W-:Y:S06]  /*2090*/  MEMBAR.ALL.CTA ;  /* 0x0000000000007992 */ /* 0x0009ec0000008000 */
[----:B----4-:R-:W4:Y:S01]  /*20a0*/  FENCE.VIEW.ASYNC.S ;  /* 0x00000000000073c6 */ /* 0x010f220000000000 */
[----:B---3--:R-:W-:-:S13]  /*20b0*/  LOP3.LUT P0, RZ, R6, 0x1, RZ, 0xc0, !PT ;  /* 0x0000000106ff7812 */ /* 0x008fda000780c0ff */
[----:B----4-:R-:W-:Y:S01]  /*20c0*/  VOTEU.ANY UP1, P0 ;  /* 0x0000000000ff7886 */ /* 0x010fe20000020100 */
[----:B------:R-:W-:-:S13]  /*20d0*/  PLOP3.LUT P0, PT, PT, PT, UP1, 0x80, 0x8 ;  /* 0x000000000008781c */ /* 0x000fda0003f0f018 */
[----:B-1----:R-:W-:Y:S02]  /*20e0*/  @P0 LOP3.LUT R0, R5, 0xffff, RZ, 0xc0, !PT ;  /* 0x0000ffff05000812 */ /* 0x002fe400078ec0ff */
[----:B------:R-:W-:Y:S02]  /*20f0*/  @P0 MOV R2, R4 ;  /* 0x0000000400020202 */ /* 0x000fe40000000f00 */
[----:B------:R-:W-:Y:S01]  /*2100*/  @P0 R2UR UR8, R0 ;  /* 0x00000000000802ca */ /* 0x000fe200000e0000 */
[----:B------:R-:W-:Y:S01]  /*2110*/  VIADD R0, R3, 0xb0 ;  /* 0x000000b003007836 */ /* 0x000fe20000000000 */
[----:B------:R-:W-:Y:S02]  /*2120*/  @P0 SHF.R.U32.HI R4, RZ, 0x10, R5 ;  /* 0x00000010ff040819 */ /* 0x000fe40000011605 */
[----:B------:R-:W-:Y:S02]  /*2130*/  @P0 R2UR UR9, R2 ;  /* 0x00000000020902ca */ /* 0x000fe400000e0000 */
[----:B------:R-:W-:-:S02]  /*2140*/  PRMT R0, RZ, 0x654, R0 ;  /* 0x00000654ff007816 */ /* 0x000fc40000000000 */
[----:B------:R-:W-:Y:S02]  /*2150*/  @P0 R2UR UR7, R4 ;  /* 0x00000000040702ca */ /* 0x000fe400000e0000 */
[----:B------:R1:W-:Y:S03]  /*2160*/  SYNCS.ARRIVE.TRANS64.RED.A1T0 RZ, [R0+URZ], RZ ;  /* 0x000000ff00ff79a7 */ /* 0x0003e600081004ff */
[----:B------:R-:W-:-:S04]  /*2170*/  @UP1 UMOV UR37, UR8 ;  /* 0x0000000800251c82 */ /* 0x000fc80008000000 */
[----:B------:R-:W-:-:S04]  /*2180*/  @UP1 UMOV UR38, UR9 ;  /* 0x0000000900261c82 */ /* 0x000fc80008000000 */
[----:B------:R-:W-:Y:S01]  /*2190*/  @UP1 UMOV UR36, UR7 ;  /* 0x0000000700241c82 */ /* 0x000fe20008000000 */
[----:B------:R-:W-:Y:S05]  /*21a0*/  BRA.U !UP0, `(.L_x_40) ;  /* 0x0000000108d47547 */ /* 0x000fea000b800000 */
[----:B------:R-:W2:Y:S01]  /*21b0*/  LDCU.128 UR16, c[0x0][0xb10] ;  /* 0x00016200ff1077ac */ /* 0x000ea20008000c00 */
[----:B------:R-:W3:Y:S01]  /*21c0*/  LDCU UR12, c[0x0][0xb20] ;  /* 0x00016400ff0c77ac */ /* 0x000ee20008000800 */
[----:B------:R-:W4:Y:S01]  /*21d0*/  LDCU UR20, c[0x0][0xb0c] ;  /* 0x00016180ff1477ac */ /* 0x000f220008000800 */
[----:B------:R-:W1:Y:S01]  /*21e0*/  LDCU.64 UR10, c[0x0][0xb28] ;  /* 0x00016500ff0a77ac */ /* 0x000e620008000a00 */
[----:B------:R-:W-:Y:S02]  /*21f0*/  UISETP.NE.AND UP3, UPT, UR42, 0x1, UPT ;  /* 0x000000012a00788c */ /* 0x000fe4000bf65270 */
[----:B--2---:R-:W-:Y:S02]  /*2200*/  UIMAD.WIDE.U32 UR14, UR39, UR19, URZ ;  /* 0x00000013270e72a5 */ /* 0x004fe4000f8e00ff */
[----:B------:R-:W-:Y:S02]  /*2210*/  UIMAD.WIDE.U32 UR8, UR40, UR16, URZ ;  /* 0x00000010280872a5 */ /* 0x000fe4000f8e00ff */
[----:B------:R-:W-:-:S02]  /*2220*/  UISETP.NE.AND UP0, UPT, UR18, 0x1, UPT ;  /* 0x000000011200788c */ /* 0x000fc4000bf05270 */
[----:B------:R-:W-:Y:S01]  /*2230*/  UIMAD.WIDE.U32 UR24, UR37, UR19, URZ ;  /* 0x00000013251872a5 */ /* 0x000fe2000f8e00ff */
[----:B------:R-:W-:Y:S02]  /*2240*/  UMOV UR14, UR15 ;  /* 0x0000000f000e7c82 */ /* 0x000fe40008000000 */
[----:B------:R-:W-:Y:S01]  /*2250*/  UMOV UR8, UR9 ;  /* 0x0000000900087c82 */ /* 0x000fe20008000000 */
[----:B---3--:R-:W-:Y:S02]  /*2260*/  USHF.R.U32.HI UR14, URZ, UR12, UR14 ;  /* 0x0000000cff0e7299 */ /* 0x008fe4000801160e */
[----:B------:R-:W-:Y:S02]  /*2270*/  USHF.R.U32.HI UR9, URZ, UR17, UR8 ;  /* 0x00000011ff097299 */ /* 0x000fe40008011608 */
[----:B----4-:R-:W-:Y:S02]  /*2280*/  UISETP.NE.AND UP2, UPT, UR20, 0x1, UPT ;  /* 0x000000011400788c */ /* 0x010fe4000bf45270 */
[----:B------:R-:W-:-:S02]  /*2290*/  USEL UR8, UR39, UR14, !UP0 ;  /* 0x0000000e27087287 */ /* 0x000fc4000c000000 */
[----:B------:R-:W-:Y:S02]  /*22a0*/  USEL UR9, UR40, UR9, !UP2 ;  /* 0x0000000928097287 */ /* 0x000fe4000d000000 */
[----:B-1----:R-:W-:Y:S01]  /*22b0*/  UIMAD.WIDE.U32 UR14, UR8, UR10, URZ ;  /* 0x0000000a080e72a5 */ /* 0x002fe2000f8e00ff */
[----:B------:R-:W-:Y:S01]  /*22c0*/  UMOV UR7, UR25 ;  /* 0x0000001900077c82 */ /* 0x000fe20008000000 */
[----:B------:R-:W-:Y:S02]  /*22d0*/  UIMAD.WIDE.U32 UR22, UR38, UR16, URZ ;  /* 0x00000010261672a5 */ /* 0x000fe4000f8e00ff */
[----:B------:R-:W-:-:S03]  /*22e0*/  UIMAD.WIDE.U32 UR24, UR9, UR10, URZ ;  /* 0x0000000a091872a5 */ /* 0x000fc6000f8e00ff */
[----:B------:R-:W-:Y:S01]  /*22f0*/  UMOV UR14, UR15 ;  /* 0x0000000f000e7c82 */ /* 0x000fe20008000000 */
[----:B------:R-:W-:Y:S02]  /*2300*/  USHF.R.U32.HI UR7, URZ, UR12, UR7 ;  /* 0x0000000cff077299 */ /* 0x000fe40008011607 */
[----:B------:R-:W-:Y:S01]  /*2310*/  @UP3 USHF.R.U32.HI UR8, URZ, UR11, UR14 ;  /* 0x0000000bff083299 */ /* 0x000fe2000801160e */
[----:B------:R-:W-:Y:S01]  /*2320*/  UMOV UR22, UR23 ;  /* 0x0000001700167c82 */ /* 0x000fe20008000000 */
[----:B------:R-:W-:Y:S01]  /*2330*/  UMOV UR24, UR25 ;  /* 0x0000001900187c82 */ /* 0x000fe20008000000 */
[----:B------:R-:W-:Y:S02]  /*2340*/  USHF.R.U32.HI UR17, URZ, UR17, UR22 ;  /* 0x00000011ff117299 */ /* 0x000fe40008011616 */
[----:B------:R-:W-:Y:S02]  /*2350*/  USEL UR7, UR37, UR7, !UP0 ;  /* 0x0000000725077287 */ /* 0x000fe4000c000000 */
[----:B------:R-:W-:-:S02]  /*2360*/  @UP3 USHF.R.U32.HI UR9, URZ, UR11, UR24 ;  /* 0x0000000bff093299 */ /* 0x000fc40008011618 */
[----:B------:R-:W-:Y:S02]  /*2370*/  UIMAD UR12, UR42, UR8, URZ ;  /* 0x000000082a0c72a4 */ /* 0x000fe4000f8e02ff */
[----:B------:R-:W-:Y:S02]  /*2380*/  USEL UR8, UR38, UR17, !UP2 ;  /* 0x0000001126087287 */ /* 0x000fe4000d000000 */
[----:B------:R-:W-:Y:S02]  /*2390*/  UIMAD UR14, UR42, UR9, URZ ;  /* 0x000000092a0e72a4 */ /* 0x000fe4000f8e02ff */
[----:B------:R-:W-:Y:S02]  /*23a0*/  UISETP.GE.AND UP0, UPT, UR7, UR12, UPT ;  /* 0x0000000c0700728c */ /* 0x000fe4000bf06270 */
[----:B------:R-:W-:Y:S02]  /*23b0*/  UIMAD.WIDE.U32 UR16, UR7, UR10, URZ ;  /* 0x0000000a071072a5 */ /* 0x000fe4000f8e00ff */
[----:B------:R-:W-:-:S02]  /*23c0*/  UISETP.GE.OR UP0, UPT, UR8, UR14, UP0 ;  /* 0x0000000e0800728c */ /* 0x000fc40008706670 */
[----:B------:R-:W-:Y:S02]  /*23d0*/  UIMAD.WIDE.U32 UR14, UR8, UR10, URZ ;  /* 0x0000000a080e72a5 */ /* 0x000fe4000f8e00ff */
[----:B------:R-:W-:Y:S01]  /*23e0*/  UIADD3 UR16, UPT, UPT, -UR7, URZ, URZ ;  /* 0x000000ff07107290 */ /* 0x000fe2000fffe1ff */
[----:B------:R-:W-:Y:S01]  /*23f0*/  UMOV UR12, UR17 ;  /* 0x00000011000c7c82 */ /* 0x000fe20008000000 */
[----:B------:R-:W-:Y:S02]  /*2400*/  UIADD3 UR14, UPT, UPT, -UR8, URZ, URZ ;  /* 0x000000ff080e7290 */ /* 0x000fe4000fffe1ff */
[----:B------:R-:W-:-:S03]  /*2410*/  USHF.R.U32.HI UR12, URZ, UR11, UR12 ;  /* 0x0000000bff0c7299 */ /* 0x000fc6000801160c */
[----:B------:R-:W-:Y:S01]  /*2420*/  @!UP0 UMOV UR10, UR15 ;  /* 0x0000000f000a8c82 */ /* 0x000fe20008000000 */
[----:B------:R-:W-:Y:S02]  /*2430*/  UIMAD UR16, UR18, UR16, UR37 ;  /* 0x00000010121072a4 */ /* 0x000fe4000f8e0225 */
[----:B------:R-:W-:Y:S02]  /*2440*/  USEL UR12, UR7, UR12, !UP3 ;  /* 0x0000000c070c7287 */ /* 0x000fe4000d800000 */
[----:B------:R-:W-:Y:S02]  /*2450*/  @!UP0 USHF.R.U32.HI UR10, URZ, UR11, UR10 ;  /* 0x0000000bff0a8299 */ /* 0x000fe4000801160a */
[----:B------:R-:W-:Y:S02]  /*2460*/  UIADD3 UR11, UPT, UPT, -UR12, URZ, URZ ;  /* 0x000000ff0c0b7290 */ /* 0x000fe4000fffe1ff */
[----:B------:R-:W-:Y:S02]  /*2470*/  @!UP0 USEL UR10, UR8, UR10, !UP3 ;  /* 0x0000000a080a8287 */ /* 0x000fe4000d800000 */
[----:B------:R-:W-:-:S02]  /*2480*/  UIMAD UR11, UR42, UR11, UR7 ;  /* 0x0000000b2a0b72a4 */ /* 0x000fc4000f8e0207 */
[----:B------:R-:W-:Y:S02]  /*2490*/  @!UP0 UIADD3 UR12, UPT, UPT, UR12, -UR10, URZ ;  /* 0x8000000a0c0c8290 */ /* 0x000fe4000fffe0ff */
[----:B------:R-:W-:Y:S02]  /*24a0*/  @!UP0 UIMAD UR10, UR11, UR9, UR10 ;  /* 0x000000090b0a82a4 */ /* 0x000fe4000f8e020a */
[----:B------:R-:W-:Y:S02]  /*24b0*/  @!UP0 UIMAD UR7, UR42, UR12, UR8 ;  /* 0x0000000c2a0782a4 */ /* 0x000fe4000f8e0208 */
[----:B------:R-:W-:Y:S02]  /*24c0*/  UIMAD UR9, UR20, UR14, UR38 ;  /* 0x0000000e140972a4 */ /* 0x000fe4000f8e0226 */
[----:B------:R-:W-:Y:S01]  /*24d0*/  UIMAD UR37, UR7, UR18, UR16 ;  /* 0x00000012072572a4 */ /* 0x000fe2000f8e0210 */
[----:B------:R-:W-:Y:S02]  /*24e0*/  @!UP0 UMOV UR8, UR10 ;  /* 0x0000000a00088c82 */ /* 0x000fe40008000000 */
[----:B------:R-:W-:-:S12]  /*24f0*/  UIMAD UR38, UR8, UR20, UR9 ;  /* 0x00000014082672a4 */ /* 0x000fd8000f8e0209 */
.L_x_40:
[----:B------:R-:W3:Y:S02]  /*2500*/  LDCU UR7, c[0x0][0xb30] ;  /* 0x00016600ff0777ac */ /* 0x000ee40008000800 */
[----:B---3--:R-:W-:-:S09]  /*2510*/  UISETP.NE.AND UP0, UPT, UR7, 0x1, UPT ;  /* 0x000000010700788c */ /* 0x008fd2000bf05270 */
[----:B------:R-:W-:Y:S05]  /*2520*/  BRA.U UP0, `(.L_x_41) ;  /* 0x0000000100447547 */ /* 0x000fea000b800000 */
[----:B------:R-:W3:Y:S01]  /*2530*/  LDCU.128 UR16, c[0x0][0xb10] ;  /* 0x00016200ff1077ac */ /* 0x000ee20008000c00 */
[----:B------:R-:W4:Y:S01]  /*2540*/  LDCU UR12, c[0x0][0xb0c] ;  /* 0x00016180ff0c77ac */ /* 0x000f220008000800 */
[----:B------:R-:W1:Y:S01]  /*2550*/  LDCU UR14, c[0x0][0xb20] ;  /* 0x00016400ff0e77ac */ /* 0x000e620008000800 */
[----:B---3--:R-:W-:Y:S02]  /*2560*/  UIMAD.WIDE.U32 UR10, UR38, UR16, URZ ;  /* 0x00000010260a72a5 */ /* 0x008fe4000f8e00ff */
[----:B------:R-:W-:Y:S02]  /*2570*/  UIMAD.WIDE.U32 UR8, UR37, UR19, URZ ;  /* 0x00000013250872a5 */ /* 0x000fe4000f8e00ff */
[----:B----4-:R-:W-:Y:S02]  /*2580*/  UISETP.NE.AND UP2, UPT, UR12, 0x1, UPT ;  /* 0x000000010c00788c */ /* 0x010fe4000bf45270 */
[----:B------:R-:W-:Y:S01]  /*2590*/  UISETP.NE.AND UP0, UPT, UR18, 0x1, UPT ;  /* 0x000000011200788c */ /* 0x000fe2000bf05270 */
[----:B------:R-:W-:-:S02]  /*25a0*/  UMOV UR10, UR11 ;  /* 0x0000000b000a7c82 */ /* 0x000fc40008000000 */
[----:B------:R-:W-:Y:S01]  /*25b0*/  UMOV UR7, UR9 ;  /* 0x0000000900077c82 */ /* 0x000fe20008000000 */
[----:B------:R-:W-:Y:S02]  /*25c0*/  USHF.R.U32.HI UR17, URZ, UR17, UR10 ;  /* 0x00000011ff117299 */ /* 0x000fe4000801160a */
[----:B-1----:R-:W-:Y:S02]  /*25d0*/  USHF.R.U32.HI UR7, URZ, UR14, UR7 ;  /* 0x0000000eff077299 */ /* 0x002fe40008011607 */
[----:B------:R-:W-:Y:S02]  /*25e0*/  USEL UR8, UR38, UR17, !UP2 ;  /* 0x0000001126087287 */ /* 0x000fe4000d000000 */
[----:B------:R-:W-:-:S04]  /*25f0*/  USEL UR7, UR37, UR7, !UP0 ;  /* 0x0000000725077287 */ /* 0x000fc8000c000000 */
[----:B------:R-:W-:Y:S02]  /*2600*/  UIADD3 UR9, UPT, UPT, UR8, -UR7, URZ ;  /* 0x8000000708097290 */ /* 0x000fe4000fffe0ff */
[----:B------:R-:W-:Y:S02]  /*2610*/  UIADD3 UR7, UPT, UPT, -UR8, UR7, URZ ;  /* 0x0000000708077290 */ /* 0x000fe4000fffe1ff */
[----:B------:R-:W-:Y:S02]  /*2620*/  UIMAD UR37, UR9, UR18, UR37 ;  /* 0x00000012092572a4 */ /* 0x000fe4000f8e0225 */
[----:B------:R-:W-:-:S12]  /*2630*/  UIMAD UR38, UR7, UR12, UR38 ;  /* 0x0000000c072672a4 */ /* 0x000fd8000f8e0226 */
.L_x_41:
[----:B------:R-:W-:Y:S01]  /*2640*/  VIADD R11, R11, 0x1 ;  /* 0x000000010b0b7836 */ /* 0x000fe20000000000 */
[----:B------:R-:W-:Y:S01]  /*2650*/  PLOP3.LUT P1, PT, PT, PT, PT, 0x80, 0x8 ;  /* 0x000000000008781c */ /* 0x000fe20003f2f070 */
[----:B------:R-:W-:Y:S02]  /*2660*/  UIADD3 UR20, UPT, UPT, UR38, UR63, URZ ;  /* 0x0000003f26147290 */ /* 0x000fe4000fffe0ff */
[----:B------:R-:W-:Y:S01]  /*2670*/  UIADD3 UR24, UPT, UPT, UR37, UR62, URZ ;  /* 0x0000003e25187290 */ /* 0x000fe2000fffe0ff */
[----:B------:R-:W-:-:S04]  /*2680*/  ISETP.NE.AND P0, PT, R11, 0x2, PT ;  /* 0x000000020b00780c */ /* 0x000fc80003f05270 */
[----:B------:R-:W-:Y:S02]  /*2690*/  SEL R3, RZ, 0x1, P0 ;  /* 0x00000001ff037807 */ /* 0x000fe40000000000 */
[----:B------:R-:W-:Y:S02]  /*26a0*/  SEL R11, R11, RZ, P0 ;  /* 0x000000ff0b0b7207 */ /* 0x000fe40000000000 */
[----:B------:R-:W-:Y:S01]  /*26b0*/  LOP3.LUT R10, R10, R3, RZ, 0x3c, !PT ;  /* 0x000000030a0a7212 */ /* 0x000fe200078e3cff */
[----:B------:R-:W-:Y:S06]  /*26c0*/  BRA.U UP1, `(.L_x_42) ;  /* 0xfffffff1015c7547 */ /* 0x000fec000b83ffff */
[----:B------:R-:W-:Y:S01]  /*26d0*/  UIADD3 UR7, UPT, UPT, UR6, 0x30, URZ ;  /* 0x0000003006077890 */ /* 0x000fe2000fffe0ff */
[----:B------:R-:W-:-:S03]  /*26e0*/  SHF.L.U32 R3, R12, 0x1f, RZ ;  /* 0x0000001f0c037819 */ /* 0x000fc600000006ff */
[----:B------:R-:W-:-:S09]  /*26f0*/  ULEA UR4, UR13, UR7, 0x3 ;  /* 0x000000070d047291 */ /* 0x000fd2000f8e18ff */
[----:B------:R-:W3:Y:S02]  /*2700*/  SYNCS.PHASECHK.TRANS64.TRYWAIT P0, [UR4], R3 ;  /* 0x00000003ff0075a7 */ /* 0x000ee40008001104 */
[----:B---3--:R-:W-:Y:S05]  /*2710*/  @!P0 BRA `(.L_x_43) ;  /* 0x0000006400488947 */ /* 0x008fea0003800000 */
.L_x_134:
[----:B------:R-:W-:-:S04]  /*2720*/  UIADD3 UR4, UPT, UPT, UR13, 0x1, URZ ;  /* 0x000000010d047890 */ /* 0x000fc8000fffe0ff */
[----:B------:R-:W-:-:S04]  /*2730*/  UISETP.NE.AND UP0, UPT, UR4, 0x6, UPT ;  /* 0x000000060400788c */ /* 0x000fc8000bf05270 */
[----:B------:R-:W-:Y:S02]  /*2740*/  USEL UR6, URZ, 0x1, UP0 ;  /* 0x00000001ff067887 */ /* 0x000fe40008000000 */
[----:B------:R-:W-:-:S04]  /*2750*/  USEL UR4, UR4, URZ, UP0 ;  /* 0x000000ff04047287 */ /* 0x000fc80008000000 */
[----:B------:R-:W-:Y:S01]  /*2760*/  ULEA UR5, UR4, UR7, 0x3 ;  /* 0x0000000704057291 */ /* 0x000fe2000f8e18ff */
[----:B------:R-:W-:-:S04]  /*2770*/  LOP3.LUT R2, R12, UR6, RZ, 0x3c, !PT ;  /* 0x000000060c027c12 */ /* 0x000fc8000f8e3cff */
[----:B-1----:R-:W-:-:S04]  /*2780*/  SHF.L.U32 R3, R2, 0x1f, RZ ;  /* 0x0000001f02037819 */ /* 0x002fc800000006ff */
[----:B------:R-:W1:Y:S02]  /*2790*/  SYNCS.PHASECHK.TRANS64.TRYWAIT P0, [UR5], R3 ;  /* 0x00000003ff0075a7 */ /* 0x000e640008001105 */
[----:B-1----:R-:W-:Y:S05]  /*27a0*/  @!P0 BRA `(.L_x_44) ;  /* 0x00000064003c8947 */ /* 0x002fea0003800000 */
.L_x_136:
        /* <DEDUP_REMOVED lines=9> */
.L_x_138:
        /* <DEDUP_REMOVED lines=9> */
.L_x_140:
        /* <DEDUP_REMOVED lines=9> */
.L_x_142:
[----:B------:R-:W-:-:S04]  /*2960*/  UIADD3 UR4, UPT, UPT, UR4, 0x1, URZ ;  /* 0x0000000104047890 */ /* 0x000fc8000fffe0ff */
[----:B------:R-:W-:-:S04]  /*2970*/  UISETP.NE.AND UP0, UPT, UR4, 0x6, UPT ;  /* 0x000000060400788c */ /* 0x000fc8000bf05270 */
[----:B------:R-:W-:Y:S02]  /*2980*/  USEL UR5, URZ, 0x1, UP0 ;  /* 0x00000001ff057887 */ /* 0x000fe40008000000 */
[----:B------:R-:W-:-:S04]  /*2990*/  USEL UR4, UR4, URZ, UP0 ;  /* 0x000000ff04047287 */ /* 0x000fc80008000000 */
[----:B------:R-:W-:Y:S01]  /*29a0*/  ULEA UR4, UR4, UR7, 0x3 ;  /* 0x0000000704047291 */ /* 0x000fe2000f8e18ff */
[----:B-1----:R-:W-:-:S04]  /*29b0*/  LOP3.LUT R3, R2, UR5, RZ, 0x3c, !PT ;  /* 0x0000000502037c12 */ /* 0x002fc8000f8e3cff */
[----:B------:R-:W-:Y:S01]  /*29c0*/  SHF.L.U32 R3, R3, 0x1f, RZ ;  /* 0x0000001f03037819 */ /* 0x000fe200000006ff */
[----:B------:R-:W-:-:S07]  /*29d0*/  IMAD.U32 R0, RZ, RZ, UR4 ;  /* 0x00000004ff007e24 */ /* 0x000fce000f8e00ff */
.L_x_48:
[----:B-1----:R1:W3:Y:S02]  /*29e0*/  SYNCS.PHASECHK.TRANS64.TRYWAIT P0, [R0+URZ], R3 ;  /* 0x00000003000075a7 */ /* 0x0022e400080011ff */
[----:B---3--:R-:W-:Y:S05]  /*29f0*/  @!P0 NANOSLEEP.SYNCS 0x989680 ;  /* 0x009896800000895d */ /* 0x008fea0003900000 */
[----:B------:R-:W3:Y:S02]  /*2a00*/  @!P0 SYNCS.PHASECHK.TRANS64 P0, [R0+URZ], R3 ;  /* 0x00000003000085a7 */ /* 0x000ee400080010ff */
[----:B--23--:R-:W-:Y:S05]  /*2a10*/  @P0 EXIT ;  /* 0x000000000000094d */ /* 0x00cfea0003800000 */
[----:B------:R-:W-:Y:S05]  /*2a20*/  BRA `(.L_x_48) ;  /* 0xfffffffc00ec7947 */ /* 0x000fea000383ffff */
.L_x_22:
[----:B------:R-:W2:Y:S02]  /*2a30*/  S2UR UR4, SR_CgaCtaId ;  /* 0x00000000000479c3 */ /* 0x000ea40000008800 */
[----:B--2---:R-:W-:-:S04]  /*2a40*/  UISETP.NE.AND UP0, UPT, UR4, URZ, UPT ;  /* 0x000000ff0400728c */ /* 0x004fc8000bf05270 */
[----:B------:R-:W-:-:S09]  /*2a50*/  UISETP.NE.OR UP0, UPT, UR21, 0x1, UP0 ;  /* 0x000000011500788c */ /* 0x000fd20008705670 */
[----:B------:R-:W-:Y:S05]  /*2a60*/  BRA.U UP0, `(.L_x_49) ;  /* 0x00000005004c7547 */ /* 0x000fea000b800000 */
[----:B------:R-:W2:Y:S01]  /*2a70*/  S2UR UR5, SR_CgaCtaId ;  /* 0x00000000000579c3 */ /* 0x000ea20000008800 */
[----:B------:R-:W-:Y:S01]  /*2a80*/  UMOV UR4, 0x400 ;  /* 0x0000040000047882 */ /* 0x000fe20000000000 */
[----:B------:R-:W-:Y:S01]  /*2a90*/  ISETP.GE.U32.AND P2, PT, R0, 0x2, PT ;  /* 0x000000020000780c */ /* 0x000fe20003f46070 */
[----:B------:R-:W-:Y:S01]  /*2aa0*/  IMAD.MOV.U32 R12, RZ, RZ, 0x1 ;  /* 0x00000001ff0c7424 */ /* 0x000fe200078e00ff */
[----:B------:R-:W-:Y:S02]  /*2ab0*/  CS2R R10, SRZ ;  /* 0x00000000000a7805 */ /* 0x000fe4000001ff00 */
[----:B------:R-:W-:Y:S01]  /*2ac0*/  CS2R R8, SRZ ;  /* 0x0000000000087805 */ /* 0x000fe2000001ff00 */
[----:B--2---:R-:W-:-:S03]  /*2ad0*/  ULEA UR6, UR5, UR4, 0x18 ;  /* 0x0000000405067291 */ /* 0x004fc6000f8ec0ff */
[----:B------:R-:W-:-:S09]  /*2ae0*/  UMOV UR5, URZ ;  /* 0x000000ff00057c82 */ /* 0x000fd20008000000 */
.L_x_53:
[----:B------:R-:W-:Y:S02]  /*2af0*/  LEA R2, R8, UR6, 0x3 ;  /* 0x0000000608027c11 */ /* 0x000fe4000f8e18ff */
[----:B------:R-:W-:-:S03]  /*2b00*/  SHF.L.U32 R5, R9, 0x1f, RZ ;  /* 0x0000001f09057819 */ /* 0x000fc600000006ff */
[----:B------:R-:W-:Y:S01]  /*2b10*/  VIADD R4, R2, 0x110 ;  /* 0x0000011002047836 */ /* 0x000fe20000000000 */
[----:B------:R-:W2:Y:S02]  /*2b20*/  SYNCS.PHASECHK.TRANS64.TRYWAIT P0, [R2+URZ+0x100], R5 ;  /* 0x00010005020075a7 */ /* 0x000ea400080011ff */
[----:B--2---:R-:W-:Y:S05]  /*2b30*/  @!P0 BRA `(.L_x_50) ;  /* 0x0000006000b88947 */ /* 0x004fea0003800000 */
.L_x_143:
[----:B------:R-:W-:Y:S01]  /*2b40*/  ULEA UR4, UR5, UR6, 0x3 ;  /* 0x0000000605047291 */ /* 0x000fe2000f8e18ff */
[----:B------:R-:W-:Y:S02]  /*2b50*/  PRMT R4, RZ, 0x654, R4 ;  /* 0x00000654ff047816 */ /* 0x000fe40000000004 */
[----:B--2---:R-:W-:Y:S01]  /*2b60*/  SHF.L.U32 R5, R12, 0x1f, RZ ;  /* 0x0000001f0c057819 */ /* 0x004fe200000006ff */
[----:B------:R-:W-:Y:S01]  /*2b70*/  UIADD3 UR7, UPT, UPT, UR4, 0xa0, URZ ;  /* 0x000000a004077890 */ /* 0x000fe2000fffe0ff */
[----:B------:R2:W-:Y:S05]  /*2b80*/  SYNCS.ARRIVE.TRANS64.RED.A1T0 RZ, [R4+URZ], RZ ;  /* 0x000000ff04ff79a7 */ /* 0x0005ea00081004ff */
[----:B------:R-:W-:Y:S01]  /*2b90*/  IMAD.U32 R7, RZ, RZ, UR7 ;  /* 0x00000007ff077e24 */ /* 0x000fe2000f8e00ff */
[----:B------:R-:W3:Y:S04]  /*2ba0*/  SYNCS.PHASECHK.TRANS64.TRYWAIT P0, [UR4+0xb0], R5 ;  /* 0x0000b005ff0075a7 */ /* 0x000ee80008001104 */
[----:B------:R-:W-:Y:S01]  /*2bb0*/  PRMT R6, R0, 0x654, R7 ;  /* 0x0000065400067816 */ /* 0x000fe20000000007 */
[----:B--2---:R-:W-:Y:S01]  /*2bc0*/  @!P2 IMAD.MOV.U32 R4, RZ, RZ, 0x10 ;  /* 0x00000010ff04a424 */ /* 0x004fe200078e00ff */
[----:B---3--:R-:W-:Y:S06]  /*2bd0*/  @!P0 BRA `(.L_x_51) ;  /* 0x0000006000a48947 */ /* 0x008fec0003800000 */
.L_x_145:
[----:B------:R-:W-:Y:S01]  /*2be0*/  ULEA UR8, UR5, UR6, 0x4 ;  /* 0x0000000605087291 */ /* 0x000fe2000f8e20ff */
[----:B------:R-:W-:Y:S01]  /*2bf0*/  SEL R3, R6, R3, !P2 ;  /* 0x0000000306037207 */ /* 0x000fe20005000000 */
[----:B------:R-:W-:Y:S01]  /*2c00*/  UIADD3 UR9, UPT, UPT, UR4, 0xa0, URZ ;  /* 0x000000a004097890 */ /* 0x000fe2000fffe0ff */
[----:B--2---:R-:W-:Y:S01]  /*2c10*/  LEA R2, R11, UR6, 0x3 ;  /* 0x000000060b027c11 */ /* 0x004fe2000f8e18ff */
[----:B------:R-:W-:Y:S01]  /*2c20*/  UIADD3 UR8, UPT, UPT, UR8, 0x130, URZ ;  /* 0x0000013008087890 */ /* 0x000fe2000fffe0ff */
[----:B------:R-:W-:Y:S01]  /*2c30*/  SHF.L.U32 R5, R10, 0x1f, RZ ;  /* 0x0000001f0a057819 */ /* 0x000fe200000006ff */
[----:B------:R2:W-:Y:S01]  /*2c40*/  @!P2 SYNCS.ARRIVE.TRANS64.RED RZ, [R3+URZ], R4 ;  /* 0x0000000403ffa9a7 */ /* 0x0005e200080004ff */
[----:B------:R-:W-:Y:S01]  /*2c50*/  UIADD3 UR4, UPT, UPT, UR5, 0x1, URZ ;  /* 0x0000000105047890 */ /* 0x000fe2000fffe0ff */
[----:B------:R-:W-:-:S03]  /*2c60*/  VIADD R8, R8, 0x1 ;  /* 0x0000000108087836 */ /* 0x000fc60000000000 */
[----:B------:R-:W-:Y:S02]  /*2c70*/  UISETP.NE.AND UP0, UPT, UR4, 0x2, UPT ;  /* 0x000000020400788c */ /* 0x000fe4000bf05270 */
[----:B------:R-:W-:Y:S06]  /*2c80*/  UGETNEXTWORKID.BROADCAST [UR8], [UR9] ;  /* 0x00000000080073ca */ /* 0x000fec0008000100 */
[----:B------:R-:W-:Y:S01]  /*2c90*/  USEL UR7, URZ, 0x1, UP0 ;  /* 0x00000001ff077887 */ /* 0x000fe20008000000 */
[----:B------:R-:W-:Y:S01]  /*2ca0*/  ISETP.NE.AND P0, PT, R8, 0x2, PT ;  /* 0x000000020800780c */ /* 0x000fe20003f05270 */
[----:B------:R-:W-:Y:S01]  /*2cb0*/  USEL UR5, UR4, URZ, UP0 ;  /* 0x000000ff04057287 */ /* 0x000fe20008000000 */
[----:B------:R-:W3:Y:S03]  /*2cc0*/  SYNCS.PHASECHK.TRANS64.TRYWAIT P1, [R2+URZ+0xa0], R5 ;  /* 0x0000a005020075a7 */ /* 0x000ee600080211ff */
[----:B------:R-:W-:Y:S01]  /*2cd0*/  LOP3.LUT R12, R12, UR7, RZ, 0x3c, !PT ;  /* 0x000000070c0c7c12 */ /* 0x000fe2000f8e3cff */
[----:B--23--:R-:W-:Y:S07]  /*2ce0*/  @!P1 BRA `(.L_x_52) ;  /* 0x0000006000789947 */ /* 0x00cfee0003800000 */
.L_x_146:
[C---:B------:R-:W-:Y:S01]  /*2cf0*/  LEA R4, R11.reuse, UR6, 0x4 ;  /* 0x000000060b047c11 */ /* 0x040fe2000f8e20ff */
[----:B--2---:R-:W-:Y:S01]  /*2d00*/  VIADD R2, R2, 0xb0 ;  /* 0x000000b002027836 */ /* 0x004fe20000000000 */
[----:B------:R-:W-:Y:S01]  /*2d10*/  SEL R8, R8, RZ, P0 ;  /* 0x000000ff08087207 */ /* 0x000fe20000000000 */
[----:B------:R-:W-:-:S03]  /*2d20*/  VIADD R11, R11, 0x1 ;  /* 0x000000010b0b7836 */ /* 0x000fc60000000000 */
[----:B------:R-:W2:Y:S01]  /*2d30*/  LDS.128 R4, [R4+0x130] ;  /* 0x0001300004047984 */ /* 0x000ea20000000c00 */
[----:B------:R-:W-:Y:S02]  /*2d40*/  PRMT R2, RZ, 0x654, R2 ;  /* 0x00000654ff027816 */ /* 0x000fe40000000002 */
[C---:B------:R-:W-:Y:S01]  /*2d50*/  ISETP.NE.AND P1, PT, R11.reuse, 0x2, PT ;  /* 0x000000020b00780c */ /* 0x040fe20003f25270 */
[----:B------:R-:W-:Y:S01]  /*2d60*/  @!PT LDS RZ, [RZ] ;  /* 0x00000000fffff984 */ /* 0x000fe20000000800 */
[----:B------:R-:W-:Y:S01]  /*2d70*/  @!PT LDS RZ, [RZ] ;  /* 0x00000000fffff984 */ /* 0x000fe20000000800 */
[----:B------:R-:W-:Y:S01]  /*2d80*/  @!PT LDS RZ, [RZ] ;  /* 0x00000000fffff984 */ /* 0x000fe20000000800 */
[----:B------:R-:W-:Y:S01]  /*2d90*/  @!PT LDS RZ, [RZ] ;  /* 0x00000000fffff984 */ /* 0x000fe20000000800 */
[----:B------:R3:W-:Y:S06]  /*2da0*/  MEMBAR.ALL.CTA ;  /* 0x0000000000007992 */ /* 0x0007ec0000008000 */
[----:B---3--:R-:W3:Y:S01]  /*2db0*/  FENCE.VIEW.ASYNC.S ;  /* 0x00000000000073c6 */ /* 0x008ee20000000000 */
[----:B------:R-:W-:Y:S01]  /*2dc0*/  SEL R11, R11, RZ, P1 ;  /* 0x000000ff0b0b7207 */ /* 0x000fe20000800000 */
[----:B---3--:R3:W-:Y:S01]  /*2dd0*/  SYNCS.ARRIVE.TRANS64.RED.A1T0 RZ, [R2+URZ], RZ ;  /* 0x000000ff02ff79a7 */ /* 0x0087e200081004ff */
[----:B--2---:R-:W-:-:S02]  /*2de0*/  LOP3.LUT P3, RZ, R6, 0x1, RZ, 0xc0, !PT ;  /* 0x0000000106ff7812 */ /* 0x004fc4000786c0ff */
[----:B------:R-:W-:-:S04]  /*2df0*/  SEL R5, RZ, 0x1, P1 ;  /* 0x00000001ff057807 */ /* 0x000fc80000800000 */
[----:B------:R-:W-:Y:S02]  /*2e00*/  LOP3.LUT R10, R10, R5, RZ, 0x3c, !PT ;  /* 0x000000050a0a7212 */ /* 0x000fe400078e3cff */
[----:B---3--:R-:W-:-:S04]  /*2e10*/  SEL R2, RZ, 0x1, P0 ;  /* 0x00000001ff027807 */ /* 0x008fc80000000000 */
[----:B------:R-:W-:Y:S01]  /*2e20*/  LOP3.LUT R9, R9, R2, RZ, 0x3c, !PT ;  /* 0x0000000209097212 */ /* 0x000fe200078e3cff */
[----:B------:R-:W-:Y:S06]  /*2e30*/  @P3 BRA `(.L_x_53) ;  /* 0xfffffffc002c3947 */ /* 0x000fec000383ffff */
[----:B------:R-:W-:Y:S01]  /*2e40*/  ULEA UR4, UR5, UR6, 0x3 ;  /* 0x0000000605047291 */ /* 0x000fe2000f8e18ff */
[----:B------:R-:W-:-:S08]  /*2e50*/  SHF.L.U32 R3, R12, 0x1f, RZ ;  /* 0x0000001f0c037819 */ /* 0x000fd000000006ff */
[----:B------:R-:W2:Y:S02]  /*2e60*/  SYNCS.PHASECHK.TRANS64 P0, [UR4+0xb0], R3 ;  /* 0x0000b003ff0075a7 */ /* 0x000ea40008001004 */
[----:B--2---:R-:W-:Y:S05]  /*2e70*/  @P0 BRA `(.L_x_54) ;  /* 0x0000000000080947 */ /* 0x004fea0003800000 */
[----:B------:R-:W2:Y:S02]  /*2e80*/  SYNCS.PHASECHK.TRANS64.TRYWAIT P0, [UR4+0xb0], R3 ;  /* 0x0000b003ff0075a7 */ /* 0x000ea40008001104 */
[----:B--2---:R-:W-:Y:S05]  /*2e90*/  @!P0 BRA `(.L_x_55) ;  /* 0x0000006000208947 */ /* 0x004fea0003800000 */
.L_x_54:
[----:B------:R-:W-:-:S04]  /*2ea0*/  UIADD3 UR7, UPT, UPT, UR5, 0x1, URZ ;  /* 0x0000000105077890 */ /* 0x000fc8000fffe0ff */
[----:B------:R-:W-:-:S04]  /*2eb0*/  UISETP.NE.AND UP0, UPT, UR7, 0x2, UPT ;  /* 0x000000020700788c */ /* 0x000fc8000bf05270 */
[----:B------:R-:W-:Y:S02]  /*2ec0*/  USEL UR8, URZ, 0x1, UP0 ;  /* 0x00000001ff087887 */ /* 0x000fe40008000000 */
[----:B------:R-:W-:-:S04]  /*2ed0*/  USEL UR7, UR7, URZ, UP0 ;  /* 0x000000ff07077287 */ /* 0x000fc80008000000 */
[----:B------:R-:W-:Y:S01]  /*2ee0*/  ULEA UR7, UR7, UR6, 0x3 ;  /* 0x0000000607077291 */ /* 0x000fe2000f8e18ff */
[----:B--2---:R-:W-:-:S04]  /*2ef0*/  LOP3.LUT R3, R12, UR8, RZ, 0x3c, !PT ;  /* 0x000000080c037c12 */ /* 0x004fc8000f8e3cff */
[----:B------:R-:W-:-:S04]  /*2f00*/  SHF.L.U32 R0, R3, 0x1f, RZ ;  /* 0x0000001f03007819 */ /* 0x000fc800000006ff */
[----:B------:R-:W2:Y:S02]  /*2f10*/  SYNCS.PHASECHK.TRANS64 P0, [UR7+0xb0], R0 ;  /* 0x0000b000ff0075a7 */ /* 0x000ea40008001007 */
[----:B-12---:R-:W-:Y:S05]  /*2f20*/  @P0 EXIT ;  /* 0x000000000000094d */ /* 0x006fea0003800000 */
[----:B------:R-:W-:Y:S02]  /*2f30*/  SHF.L.U32 R3, R3, 0x1f, RZ ;  /* 0x0000001f03037819 */ /* 0x000fe400000006ff */
[----:B------:R-:W-:-:S07]  /*2f40*/  MOV R0, UR7 ;  /* 0x0000000700007c02 */ /* 0x000fce0008000f00 */
.L_x_56:
[----:B-1----:R1:W2:Y:S02]  /*2f50*/  SYNCS.PHASECHK.TRANS64.TRYWAIT P0, [R0+URZ+0xb0], R3 ;  /* 0x0000b003000075a7 */ /* 0x0022a400080011ff */
[----:B--2---:R-:W-:Y:S05]  /*2f60*/  @!P0 NANOSLEEP.SYNCS 0x989680 ;  /* 0x009896800000895d */ /* 0x004fea0003900000 */
[----:B------:R-:W2:Y:S02]  /*2f70*/  @!P0 SYNCS.PHASECHK.TRANS64 P0, [R0+URZ+0xb0], R3 ;  /* 0x0000b003000085a7 */ /* 0x000ea400080010ff */
[----:B--2---:R-:W-:Y:S05]  /*2f80*/  @P0 EXIT ;  /* 0x000000000000094d */ /* 0x004fea0003800000 */
[----:B------:R-:W-:Y:S05]  /*2f90*/  BRA `(.L_x_56) ;  /* 0xfffffffc00ec7947 */ /* 0x000fea000383ffff */
.L_x_49:
[----:B------:R-:W-:Y:S05]  /*2fa0*/  BRA.U UP4, `(.L_x_57) ;  /* 0x0000000d04d47547 */ /* 0x000fea000b800000 */
[----:B------:R-:W2:Y:S01]  /*2fb0*/  S2UR UR7, SR_CgaCtaId ;  /* 0x00000000000779c3 */ /* 0x000ea20000008800 */
[----:B------:R-:W-:Y:S01]  /*2fc0*/  UMOV UR4, 0x40 ;  /* 0x0000004000047882 */ /* 0x000fe20000000000 */
[----:B------:R-:W-:Y:S01]  /*2fd0*/  NOP ;  /* 0x0000000000007918 */ /* 0x000fe20000000000 */
[----:B------:R-:W-:Y:S01]  /*2fe0*/  UMOV UR6, 0x400 ;  /* 0x0000040000067882 */ /* 0x000fe20000000000 */
[----:B--2---:R-:W-:Y:S02]  /*2ff0*/  ULEA UR5, UR7, UR4, 0x18 ;  /* 0x0000000407057291 */ /* 0x004fe4000f8ec0ff */
[----:B------:R-:W-:-:S07]  /*3000*/  ULEA UR6, UR7, UR6, 0x18 ;  /* 0x0000000607067291 */ /* 0x000fce000f8ec0ff */
[----:B------:R-:W2:Y:S02]  /*3010*/  LDS.U8 R0, [UR5+0x1c] ;  /* 0x00001c05ff007984 */ /* 0x000ea40008000000 */
[----:B--2---:R-:W-:-:S13]  /*3020*/  ISETP.NE.AND P0, PT, R0, RZ, PT ;  /* 0x000000ff0000720c */ /* 0x004fda0003f05270 */
[----:B------:R-:W-:Y:S05]  /*3030*/  @P0 BRA `(.L_x_58) ;  /* 0x0000000000580947 */ /* 0x000fea0003800000 */
[----:B------:R-:W-:-:S13]  /*3040*/  ELECT P0, URZ, PT ;  /* 0x0000000000ff782f */ /* 0x000fda0003800000 */
[----:B------:R-:W-:Y:S05]  /*3050*/  @!P0 BRA `(.L_x_59) ;  /* 0x0000000000608947 */ /* 0x000fea0003800000 */
[----:B------:R-:W-:Y:S01]  /*3060*/  UMOV UR4, 0x10 ;  /* 0x0000001000047882 */ /* 0x000fe20000000000 */
[----:B------:R-:W-:Y:S01]  /*3070*/  HFMA2 R0, -RZ, RZ, 0, 5.9604644775390625e-08 ;  /* 0x00000001ff007431 */ /* 0x000fe200000001ff */
[----:B------:R-:W-:-:S03]  /*3080*/  MOV R3, 0xffff ;  /* 0x0000ffff00037802 */ /* 0x000fc60000000f00 */
[----:B------:R-:W-:Y:S04]  /*3090*/  DEPBAR.LE SB2, 0x36 ;  /* 0x0000ad800000791a */ /* 0x000fe80000000000 */
[----:B------:R-:W2:Y:S02]  /*30a0*/  UTCATOMSWS.FIND_AND_SET.ALIGN UP0, UR4, UR4 ;  /* 0x00000004000475e3 */ /* 0x000ea40008000800 */
[----:B--2---:R-:W-:Y:S01]  /*30b0*/  MOV R4, UR4 ;  /* 0x0000000400047c02 */ /* 0x004fe20008000f00 */
[----:B------:R-:W-:Y:S06]  /*30c0*/  BRA.U UP0, `(.L_x_60) ;  /* 0x0000000100187547 */ /* 0x000fec000b800000 */
.L_x_61:
[----:B------:R-:W-:Y:S05]  /*30d0*/  NANOSLEEP 0x64 ;  /* 0x000000640000795d */ /* 0x000fea0003800000 */
[----:B------:R-:W-:-:S05]  /*30e0*/  UMOV UR4, 0x10 ;  /* 0x0000001000047882 */ /* 0x000fca0000000000 */
[----:B------:R-:W-:Y:S04]  /*30f0*/  DEPBAR.LE SB2, 0x36 ;  /* 0x0000ad800000791a */ /* 0x000fe80000000000 */
[----:B------:R-:W2:Y:S02]  /*3100*/  UTCATOMSWS.FIND_AND_SET.ALIGN UP0, UR4, UR4 ;  /* 0x00000004000475e3 */ /* 0x000ea40008000800 */
[----:B--2---:R-:W-:Y:S01]  /*3110*/  MOV R4, UR4 ;  /* 0x0000000400047c02 */ /* 0x004fe20008000f00 */
[----:B------:R-:W-:Y:S05]  /*3120*/  BRA.U !UP0, `(.L_x_61) ;  /* 0xfffffffd08e87547 */ /* 0x000fea000b83ffff */
.L_x_60:
[-C--:B------:R-:W-:Y:S02]  /*3130*/  SHF.L.U32 R3, R3, R4.reuse, RZ ;  /* 0x0000000403037219 */ /* 0x080fe400000006ff */
[----:B------:R-:W-:Y:S01]  /*3140*/  SHF.L.U32 R0, R0, R4, RZ ;  /* 0x0000000400007219 */ /* 0x000fe200000006ff */
[----:B------:R-:W-:Y:S02]  /*3150*/  IMAD.SHL.U32 R4, R4, 0x20, RZ ;  /* 0x0000002004047824 */ /* 0x000fe400078e00ff */
[----:B------:R2:W-:Y:S04]  /*3160*/  ATOMS.OR RZ, [UR5+0x14], R3 ;  /* 0x00001403ffff798c */ /* 0x0005e8000b000005 */
[----:B------:R2:W-:Y:S04]  /*3170*/  ATOMS.OR RZ, [UR5+0x18], R0 ;  /* 0x00001800ffff798c */ /* 0x0005e8000b000005 */
[----:B------:R2:W-:Y:S01]  /*3180*/  STS [UR6+0x150], R4 ;  /* 0x00015004ff007988 */ /* 0x0005e20008000806 */
[----:B------:R-:W-:Y:S05]  /*3190*/  BRA `(.L_x_59) ;  /* 0x0000000000107947 */ /* 0x000fea0003800000 */
.L_x_58:
[----:B------:R-:W-:Y:S02]  /*31a0*/  MOV R0, 0xffffffff ;  /* 0xffffffff00007802 */ /* 0x000fe40000000f00 */
[----:B------:R-:W-:-:S03]  /*31b0*/  MOV R4, 0x31e0 ;  /* 0x000031e000047802 */ /* 0x000fc60000000f00 */
[----:B------:R2:W-:Y:S04]  /*31c0*/  STS [UR6+0x150], R0 ;  /* 0x00015000ff007988 */ /* 0x0005e80008000806 */
[----:B-12--5:R-:W-:Y:S05]  /*31d0*/  CALL.REL.NOINC `($__internal_1_$__cuda_sm10x_tcgen05_guardrail_trap_phase_invalid_during_alloc) ;  /* 0x0000006400207944 */ /* 0x026fea0003c00000 */
.L_x_59:
[----:B------:R-:W-:Y:S05]  /*31e0*/  WARPSYNC.ALL ;  /* 0x0000000000007948 */ /* 0x000fea0003800000 */
[----:B------:R-:W3:Y:S01]  /*31f0*/  S2UR UR4, SR_CgaCtaId ;  /* 0x00000000000479c3 */ /* 0x000ee20000008800 */
[----:B------:R-:W-:Y:S01]  /*3200*/  UMOV UR27, 0x400 ;  /* 0x00000400001b7882 */ /* 0x000fe20000000000 */
[----:B------:R-:W-:-:S06]  /*3210*/  NOP ;  /* 0x0000000000007918 */ /* 0x000fcc0000000000 */
[----:B------:R-:W-:Y:S06]  /*3220*/  BAR.ARV 0x6, 0xa0 ;  /* 0x0182800000007b1d */ /* 0x000fec0000002000 */
[----:B------:R-:W4:Y:S01]  /*3230*/  LDCU UR5, c[0x0][0x38c] ;  /* 0x00007180ff0577ac */ /* 0x000f220008000800 */
[----:B------:R-:W-:Y:S01]  /*3240*/  LOP3.LUT R2, R2, 0xffff, RZ, 0xc0, !PT ;  /* 0x0000ffff02027812 */ /* 0x000fe200078ec0ff */
[----:B------:R-:W-:Y:S01]  /*3250*/  IMAD.MOV.U32 R11, RZ, RZ, 0x1 ;  /* 0x00000001ff0b7424 */ /* 0x000fe200078e00ff */
[----:B------:R-:W-:Y:S01]  /*3260*/  CS2R R8, SRZ ;  /* 0x0000000000087805 */ /* 0x000fe2000001ff00 */
[----:B------:R-:W1:Y:S01]  /*3270*/  LDCU UR7, c[0x0][0x38c] ;  /* 0x00007180ff0777ac */ /* 0x000e620008000800 */
[----:B------:R-:W-:Y:S01]  /*3280*/  R2UR UR28, R2 ;  /* 0x00000000021c72ca */ /* 0x000fe200000e0000 */
[----:B------:R-:W-:Y:S01]  /*3290*/  IMAD.MOV.U32 R10, RZ, RZ, RZ ;  /* 0x000000ffff0a7224 */ /* 0x000fe200078e00ff */
[----:B------:R-:W-:Y:S01]  /*32a0*/  UMOV UR30, URZ ;  /* 0x000000ff001e7c82 */ /* 0x000fe20008000000 */
[----:B------:R-:W-:Y:S01]  /*32b0*/  UMOV UR23, URZ ;  /* 0x000000ff00177c82 */ /* 0x000fe20008000000 */
[----:B---3--:R-:W-:Y:S01]  /*32c0*/  ULEA UR27, UR4, UR27, 0x18 ;  /* 0x0000001b041b7291 */ /* 0x008fe2000f8ec0ff */
[----:B------:R-:W-:Y:S01]  /*32d0*/  UMOV UR38, 0x0 ;  /* 0x0000000000267882 */ /* 0x000fe20000000000 */
[----:B------:R-:W-:-:S02]  /*32e0*/  UMOV UR39, 0x4300010 ;  /* 0x0430001000277882 */ /* 0x000fc40000000000 */
[----:B------:R-:W-:Y:S02]  /*32f0*/  UIADD3 UR4, UPT, UPT, UR27, 0x5400, URZ ;  /* 0x000054001b047890 */ /* 0x000fe4000fffe0ff */
[----:B------:R-:W-:Y:S02]  /*3300*/  UIADD3 UR6, UPT, UPT, UR27, 0x11400, URZ ;  /* 0x000114001b067890 */ /* 0x000fe4000fffe0ff */
[----:B----4-:R-:W-:Y:S01]  /*3310*/  UIADD3 UR5, UPT, UPT, UR5, 0x7f, URZ ;  /* 0x0000007f05057890 */ /* 0x010fe2000fffe0ff */
[----:B--2---:R-:W2:Y:S01]  /*3320*/  LDS R0, [UR27+0x150] ;  /* 0x0001501bff007984 */ /* 0x004ea20008000800 */
[----:B-1----:R-:W-:Y:S01]  /*3330*/  UMOV UR36, 0x0 ;  /* 0x0000000000247882 */ /* 0x002fe20000000000 */
[----:B------:R-:W-:Y:S01]  /*3340*/  UMOV UR37, 0x4300010 ;  /* 0x0430001000257882 */ /* 0x000fe20000000000 */
[----:B------:R-:W-:Y:S02]  /*3350*/  USHF.R.S32.HI UR40, URZ, 0x1f, UR5 ;  /* 0x0000001fff287899 */ /* 0x000fe40008011405 */
[----:B------:R-:W-:-:S02]  /*3360*/  UISETP.GE.AND UP4, UPT, UR7, 0x1, UPT ;  /* 0x000000010700788c */ /* 0x000fc4000bf86270 */
[----:B------:R-:W-:Y:S02]  /*3370*/  ULEA.HI UR40, UR40, UR5, URZ, 0x7 ;  /* 0x0000000528287291 */ /* 0x000fe4000f8f38ff */
[----:B------:R-:W-:Y:S02]  /*3380*/  USHF.R.U32.HI UR5, URZ, 0x4, UR4 ;  /* 0x00000004ff057899 */ /* 0x000fe40008011604 */
[----:B------:R-:W-:Y:S02]  /*3390*/  USHF.R.S32.HI UR40, URZ, 0x7, UR40 ;  /* 0x00000007ff287899 */ /* 0x000fe40008011428 */
[----:B------:R-:W-:Y:S02]  /*33a0*/  USHF.R.U32.HI UR4, URZ, 0x4, UR6 ;  /* 0x00000004ff047899 */ /* 0x000fe40008011606 */
[----:B------:R-:W-:Y:S02]  /*33b0*/  UISETP.LT.AND UP0, UPT, UR40, 0x1, UPT ;  /* 0x000000012800788c */ /* 0x000fe4000bf01270 */
[----:B------:R-:W-:-:S02]  /*33c0*/  ULOP3.LUT UR5, UR5, 0x3fff, URZ, 0xc0, !UPT ;  /* 0x00003fff05057892 */ /* 0x000fc4000f8ec0ff */
[----:B------:R-:W-:Y:S02]  /*33d0*/  ULOP3.LUT UR4, UR4, 0x3fff, URZ, 0xc0, !UPT ;  /* 0x00003fff04047892 */ /* 0x000fe4000f8ec0ff */
[----:B------:R-:W-:Y:S02]  /*33e0*/  USEL UR41, UR40, 0x1, !UP0 ;  /* 0x0000000128297887 */ /* 0x000fe4000c000000 */
[----:B------:R-:W-:Y:S02]  /*33f0*/  ULOP3.LUT UR29, UR5, 0x10000, URZ, 0xfc, !UPT ;  /* 0x00010000051d7892 */ /* 0x000fe4000f8efcff */
[----:B------:R-:W-:Y:S02]  /*3400*/  ULOP3.LUT UR4, UR4, 0x10000, URZ, 0xfc, !UPT ;  /* 0x0001000004047892 */ /* 0x000fe4000f8efcff */
[----:B------:R-:W-:Y:S01]  /*3410*/  UIADD3 UR41, UPT, UPT, -UR41, URZ, URZ ;  /* 0x000000ff29297290 */ /* 0x000fe2000fffe1ff */
[----:B------:R-:W-:Y:S01]  /*3420*/  UMOV UR34, 0x0 ;  /* 0x0000000000227882 */ /* 0x000fe20000000000 */
[----:B------:R-:W-:Y:S01]  /*3430*/  UMOV UR35, 0x4300010 ;  /* 0x0430001000237882 */ /* 0x000fe20000000000 */
[----:B------:R-:W-:Y:S01]  /*3440*/  UMOV UR32, 0x0 ;  /* 0x0000000000207882 */ /* 0x000fe20000000000 */
[----:B------:R-:W-:Y:S01]  /*3450*/  UMOV UR33, 0x4300010 ;  /* 0x0430001000217882 */ /* 0x000fe20000000000 */
[----:B--2---:R-:W-:-:S15]  /*3460*/  R2UR UR42, R0 ;  /* 0x00000000002a72ca */ /* 0x004fde00000e0000 */
.L_x_68:
[----:B------:R-:W-:Y:S02]  /*3470*/  LEA R0, R10, UR27, 0x3 ;  /* 0x0000001b0a007c11 */ /* 0x000fe4000f8e18ff */
[----:B------:R-:W-:Y:S02]  /*3480*/  SHF.L.U32 R5, R9, 0x1f, RZ ;  /* 0x0000001f09057819 */ /* 0x000fe400000006ff */
[----:B------:R-:W-:Y:S01]  /*3490*/  PLOP3.LUT P0, PT, PT, PT, UP4, 0x80, 0x8 ;  /* 0x000000000008781c */ /* 0x000fe20003f0f048 */
[----:B------:R-:W-:Y:S01]  /*34a0*/  VIADD R3, R0, 0xb0 ;  /* 0x000000b000037836 */ /* 0x000fe20000000000 */
[----:B-1----:R-:W1:Y:S02]  /*34b0*/  SYNCS.PHASECHK.TRANS64.TRYWAIT P1, [R0+URZ+0xa0], R5 ;  /* 0x0000a005000075a7 */ /* 0x002e6400080211ff */
[----:B-1-3--:R-:W-:Y:S09]  /*34c0*/  @!P1 BRA `(.L_x_62) ;  /* 0x0000005800ac9947 */ /* 0x00aff20003800000 */
.L_x_148:
[----:B------:R-:W-:Y:S01]  /*34d0*/  LEA R4, R10, UR27, 0x4 ;  /* 0x0000001b0a047c11 */ /* 0x000fe2000f8e20ff */
[----:B------:R-:W-:Y:S01]  /*34e0*/  @UP4 ULEA UR5, UR23, UR27, 0x3 ;  /* 0x0000001b17054291 */ /* 0x000fe2000f8e18ff */
[----:B------:R-:W-:Y:S01]  /*34f0*/  PLOP3.LUT P2, PT, PT, PT, PT, 0x80, 0x8 ;  /* 0x000000000008781c */ /* 0x000fe20003f4f070 */
[----:B------:R-:W-:Y:S01]  /*3500*/  ULEA UR31, UR30, UR27, 0x3 ;  /* 0x0000001b1e1f7291 */ /* 0x000fe2000f8e18ff */
[----:B------:R-:W-:Y:S02]  /*3510*/  PRMT R3, RZ, 0x654, R3 ;  /* 0x00000654ff037816 */ /* 0x000fe40000000003 */
[----:B-1----:R-:W1:Y:S01]  /*3520*/  LDS.128 R4, [R4+0x130] ;  /* 0x0001300004047984 */ /* 0x002e620000000c00 */
[----:B------:R-:W-:Y:S02]  /*3530*/  @P0 SHF.L.U32 R2, R8, 0x1f, RZ ;  /* 0x0000001f08020819 */ /* 0x000fe400000006ff */
[----:B------:R-:W-:Y:S01]  /*3540*/  SHF.L.U32 R0, R11, 0x1f, RZ ;  /* 0x0000001f0b007819 */ /* 0x000fe200000006ff */
[----:B------:R-:W-:Y:S01]  /*3550*/  @!PT LDS RZ, [RZ] ;  /* 0x00000000fffff984 */ /* 0x000fe20000000800 */
[----:B------:R-:W-:Y:S01]  /*3560*/  @!PT LDS RZ, [RZ] ;  /* 0x00000000fffff984 */ /* 0x000fe20000000800 */
[----:B------:R-:W-:Y:S01]  /*3570*/  @!PT LDS RZ, [RZ] ;  /* 0x00000000fffff984 */ /* 0x000fe20000000800 */
[----:B------:R-:W-:Y:S01]  /*3580*/  @!PT LDS RZ, [RZ] ;  /* 0x00000000fffff984 */ /* 0x000fe20000000800 */
[----:B------:R2:W-:Y:S06]  /*3590*/  MEMBAR.ALL.CTA ;  /* 0x0000000000007992 */ /* 0x0005ec0000008000 */
[----:B--2---:R-:W2:Y:S02]  /*35a0*/  FENCE.VIEW.ASYNC.S ;  /* 0x00000000000073c6 */ /* 0x004ea40000000000 */
[----:B--2---:R2:W-:Y:S01]  /*35b0*/  SYNCS.ARRIVE.TRANS64.RED.A1T0 RZ, [R3+URZ], RZ ;  /* 0x000000ff03ff79a7 */ /* 0x0045e200081004ff */
[----:B------:R2:W3:Y:S01]  /*35c0*/  @P0 SYNCS.PHASECHK.TRANS64.TRYWAIT P2, [UR5], R2 ;  /* 0x00000002ff0005a7 */ /* 0x0004e20008041105 */
[----:B------:R-:W-:Y:S01]  /*35d0*/  ULEA.HI UR5, UR30, UR30, URZ, 0x1 ;  /* 0x0000001e1e057291 */ /* 0x000fe2000f8f08ff */
[----:B-1----:R-:W-:-:S03]  /*35e0*/  LOP3.LUT P1, RZ, R6, 0x1, RZ, 0xc0, !PT ;  /* 0x0000000106ff7812 */ /* 0x002fc6000782c0ff */
[----:B------:R-:W-:Y:S02]  /*35f0*/  ULOP3.LUT UR6, UR5, 0xffe, URZ, 0xc0, !UPT ;  /* 0x00000ffe05067892 */ /* 0x000fe4000f8ec0ff */
[----:B------:R-:W-:Y:S02]  /*3600*/  USHF.R.U32.HI UR22, URZ, 0x1, UR5 ;  /* 0x00000001ff167899 */ /* 0x000fe40008011605 */
[----:B------:R-:W-:Y:S02]  /*3610*/  UIADD3 UR5, UPT, UPT, -UR6, UR30, URZ ;  /* 0x0000001e06057290 */ /* 0x000fe4000fffe1ff */
[----:B------:R-:W-:-:S04]  /*3620*/  UIMAD UR22, UR22, 0xc0, UR42 ;  /* 0x000000c0161678a4 */ /* 0x000fc8000f8e022a */
[----:B------:R-:W-:Y:S01]  /*3630*/  ULEA UR22, UR5, UR22, 0x14 ;  /* 0x0000001605167291 */ /* 0x000fe2000f8ea0ff */
[----:B------:R-:W1:Y:S02]  /*3640*/  SYNCS.PHASECHK.TRANS64.TRYWAIT P0, [UR31+0xe0], R0 ;  /* 0x0000e000ff0075a7 */ /* 0x000e64000800111f */
[----:B-123--:R-:W-:Y:S09]  /*3650*/  @!P0 BRA `(.L_x_63) ;  /* 0x00000058005c8947 */ /* 0x00eff20003800000 */
.L_x_150:
[----:B------:R-:W-:Y:S01]  /*3660*/  IADD3 R10, PT, PT, R10, 0x1, RZ ;  /* 0x000000010a0a7810 */ /* 0x000fe20007ffe0ff */
[----:B------:R-:W-:Y:S06]  /*3670*/  BRA.U !UP4, `(.L_x_64) ;  /* 0x000000010cc07547 */ /* 0x000fec000b800000 */
[----:B------:R-:W-:Y:S01]  /*3680*/  UPLOP3.LUT UP2, UPT, UPT, UPT, UPT, 0x40, 0x4 ;  /* 0x000000000004789c */ /* 0x000fe20003f4e870 */
[----:B------:R-:W-:Y:S01]  /*3690*/  UMOV UR25, UR41 ;  /* 0x0000002900197c82 */ /* 0x000fe20008000000 */
[----:B------:R-:W-:Y:S01]  /*36a0*/  UMOV UR24, UR40 ;  /* 0x0000002800187c82 */ /* 0x000fe20008000000 */
[----:B------:R-:W-:-:S08]  /*36b0*/  UMOV UR5, UR23 ;  /* 0x0000001700057c82 */ /* 0x000fd00008000000 */
.L_x_67:
[----:B------:R-:W-:Y:S02]  /*36c0*/  UIADD3 UR25, UPT, UPT, UR25, 0x1, URZ ;  /* 0x0000000119197890 */ /* 0x000fe4000fffe0ff */
[----:B--2---:R-:W-:Y:S02]  /*36d0*/  ULEA UR7, UR5, UR27, 0x3 ;  /* 0x0000001b05077291 */ /* 0x004fe4000f8e18ff */
[----:B------:R-:W-:Y:S01]  /*36e0*/  UISETP.NE.AND UP3, UPT, UR25, URZ, UPT ;  /* 0x000000ff1900728c */ /* 0x000fe2000bf65270 */
[----:B---3--:R-:W-:Y:S10]  /*36f0*/  @P2 BRA `(.L_x_65) ;  /* 0x00000000000c2947 */ /* 0x008ff40003800000 */
[----:B-1----:R-:W-:Y:S04]  /*3700*/  SHF.L.U32 R3, R8, 0x1f, RZ ;  /* 0x0000001f08037819 */ /* 0x002fe800000006ff */
[----:B------:R-:W1:Y:S02]  /*3710*/  SYNCS.PHASECHK.TRANS64.TRYWAIT P0, [UR7], R3 ;  /* 0x00000003ff0075a7 */ /* 0x000e640008001107 */
[----:B-1----:R-:W-:Y:S05]  /*3720*/  @!P0 BRA `(.L_x_66) ;  /* 0x0000005800408947 */ /* 0x002fea0003800000 */
.L_x_65:
[----:B------:R-:W-:Y:S01]  /*3730*/  UISETP.NE.AND UP0, UPT, UR24, 0x1, UPT ;  /* 0x000000011800788c */ /* 0x000fe2000bf05270 */
[----:B------:R-:W-:Y:S01]  /*3740*/  PLOP3.LUT P2, PT, PT, PT, PT, 0x80, 0x8 ;  /* 0x000000000008781c */ /* 0x000fe20003f4f070 */
[----:B------:R-:W-:Y:S02]  /*3750*/  UIADD3 UR6, UPT, UPT, UR5, 0x1, URZ ;  /* 0x0000000105067890 */ /* 0x000fe4000fffe0ff */
[----:B------:R-:W-:Y:S02]  /*3760*/  UIADD3 UR26, UPT, UPT, UR7, 0x30, URZ ;  /* 0x00000030071a7890 */ /* 0x000fe4000fffe0ff */
[----:B------:R-:W-:Y:S01]  /*3770*/  UISETP.NE.AND UP1, UPT, UR6, 0x6, UPT ;  /* 0x000000060600788c */ /* 0x000fe2000bf25270 */
[----:B------:R-:W-:Y:S01]  /*3780*/  PLOP3.LUT P0, PT, PT, PT, UP0, 0x80, 0x8 ;  /* 0x000000000008781c */ /* 0x000fe20003f0f008 */
[----:B------:R-:W-:Y:S02]  /*3790*/  UIADD3 UR24, UPT, UPT, UR24, -0x1, URZ ;  /* 0xffffffff18187890 */ /* 0x000fe4000fffe0ff */
[----:B------:R-:W-:Y:S02]  /*37a0*/  USEL UR8, URZ, 0x1, UP1 ;  /* 0x00000001ff087887 */ /* 0x000fe40008800000 */
[----:B------:R-:W-:Y:S01]  /*37b0*/  USEL UR23, UR6, URZ, UP1 ;  /* 0x000000ff06177287 */ /* 0x000fe20008800000 */
[----:B------:R-:W-:Y:S01]  /*37c0*/  UMOV UR7, 0x40004040 ;  /* 0x4000404000077882 */ /* 0x000fe20000000000 */
[----:B------:R-:W-:Y:S02]  /*37d0*/  UMOV UR9, 0x40004040 ;  /* 0x4000404000097882 */ /* 0x000fe40000000000 */
[----:B------:R-:W-:Y:S01]  /*37e0*/  @UP0 ULEA UR6, UR23, UR27, 0x3 ;  /* 0x0000001b17060291 */ /* 0x000fe2000f8e18ff */
[----:B------:R-:W-:Y:S01]  /*37f0*/  LOP3.LUT R8, R8, UR8, RZ, 0x3c, !PT ;  /* 0x0000000808087c12 */ /* 0x000fe2000f8e3cff */
[----:B------:R-:W-:Y:S01]  /*3800*/  ULEA UR8, UR5, UR29, 0x9 ;  /* 0x0000001d05087291 */ /* 0x000fe2000f8e48ff */
[----:B------:R-:W-:Y:S02]  /*3810*/  UMOV UR21, 0x40004040 ;  /* 0x4000404000157882 */ /* 0x000fe40000000000 */
[----:B-1----:R-:W-:Y:S01]  /*3820*/  @P0 SHF.L.U32 R0, R8, 0x1f, RZ ;  /* 0x0000001f08000819 */ /* 0x002fe200000006ff */
[----:B------:R-:W-:Y:S02]  /*3830*/  UIADD3 UR18, UPT, UPT, UR8, 0x2, URZ ;  /* 0x0000000208127890 */ /* 0x000fe4000fffe0ff */
[----:B------:R-:W-:Y:S01]  /*3840*/  UIADD3 UR14, UPT, UPT, UR8, 0x4, URZ ;  /* 0x00000004080e7890 */ /* 0x000fe2000fffe0ff */
[----:B------:R2:W3:Y:S01]  /*3850*/  @P0 SYNCS.PHASECHK.TRANS64.TRYWAIT P2, [UR6], R0 ;  /* 0x00000000ff0005a7 */ /* 0x0004e20008041106 */
[----:B------:R-:W-:Y:S02]  /*3860*/  UIMAD UR6, UR5, 0x600, UR4 ;  /* 0x00000600050678a4 */ /* 0x000fe4000f8e0204 */
[----:B------:R-:W-:Y:S02]  /*3870*/  UIADD3 UR10, UPT, UPT, UR8, 0x6, URZ ;  /* 0x00000006080a7890 */ /* 0x000fe4000fffe0ff */
[----:B------:R-:W-:Y:S02]  /*3880*/  UIADD3 UR20, UPT, UPT, UR6, 0x2, URZ ;  /* 0x0000000206147890 */ /* 0x000fe4000fffe0ff */
[----:B------:R-:W-:Y:S02]  /*3890*/  UIADD3 UR16, UPT, UPT, UR6, 0x4, URZ ;  /* 0x0000000406107890 */ /* 0x000fe4000fffe0ff */
[----:B------:R-:W-:Y:S01]  /*38a0*/  UIADD3 UR12, UPT, UPT, UR6, 0x6, URZ ;  /* 0x00000006060c7890 */ /* 0x000fe2000fffe0ff */
[----:B------:R2:W-:Y:S01]  /*38b0*/  UTCQMMA gdesc[UR8], gdesc[UR6], tmem[UR22], tmem[UR38], idesc[UR39], UP2 ;  /* 0x00ff2606080075ea */ /* 0x0005e20009000316 */
[----:B------:R-:W-:Y:S01]  /*38c0*/  UPLOP3.LUT UP2, UPT, UPT, UPT, UPT, 0x80, 0x8 ;  /* 0x000000000008789c */ /* 0x000fe20003f4f070 */
[----:B------:R-:W-:Y:S01]  /*38d0*/  UMOV UR19, 0x40004040 ;  /* 0x4000404000137882 */ /* 0x000fe20000000000 */
[----:B------:R-:W-:Y:S01]  /*38e0*/  UMOV UR17, 0x40004040 ;  /* 0x4000404000117882 */ /* 0x000fe20000000000 */
[----:B------:R2:W-:Y:S01]  /*38f0*/  UTCQMMA gdesc[UR18], gdesc[UR20], tmem[UR22], tmem[UR36], idesc[UR37], UPT ;  /* 0x00ff2414120075ea */ /* 0x0005e2000b800316 */
[----:B------:R-:W-:Y:S01]  /*3900*/  UMOV UR15, 0x40004040 ;  /* 0x40004040000f7882 */ /* 0x000fe20000000000 */
[----:B------:R-:W-:Y:S01]  /*3910*/  UMOV UR13, 0x40004040 ;  /* 0x40004040000d7882 */ /* 0x000fe20000000000 */
[----:B------:R-:W-:Y:S01]  /*3920*/  UMOV UR11, 0x40004040 ;  /* 0x40004040000b7882 */ /* 0x000fe20000000000 */
[----:B------:R2:W-:Y:S01]  /*3930*/  UTCQMMA gdesc[UR14], gdesc[UR16], tmem[UR22], tmem[UR34], idesc[UR35], UPT ;  /* 0x00ff22100e0075ea */ /* 0x0005e2000b800316 */
[----:B------:R2:W-:Y:S01]  /*3940*/  UTCQMMA gdesc[UR10], gdesc[UR12], tmem[UR22], tmem[UR32], idesc[UR33], UPT ;  /* 0x00ff200c0a0075ea */ /* 0x0005e2000b800316 */
[----:B------:R2:W-:Y:S01]  /*3950*/  UTCBAR.MULTICAST [UR26], URZ, UR28 ;  /* 0x000000ff1a0073e9 */ /* 0x0005e2000800081c */
[----:B------:R-:W-:Y:S01]  /*3960*/  UMOV UR5, UR23 ;  /* 0x0000001700057c82 */ /* 0x000fe20008000000 */
[----:B------:R-:W-:Y:S05]  /*3970*/  BRA.U UP3, `(.L_x_67) ;  /* 0xfffffffd03507547 */ /* 0x000fea000b83ffff */
.L_x_64:
[----:B------:R-:W-:Y:S01]  /*3980*/  UIADD3 UR5, UPT, UPT, UR30, 0x1, URZ ;  /* 0x000000011e057890 */ /* 0x000fe2000fffe0ff */
[C---:B------:R-:W-:Y:S01]  /*3990*/  ISETP.NE.AND P0, PT, R10.reuse, 0x2, PT ;  /* 0x000000020a00780c */ /* 0x040fe20003f05270 */
[----:B--2---:R-:W-:Y:S02]  /*39a0*/  UIADD3 UR6, UPT, UPT, UR31, 0xc0, URZ ;  /* 0x000000c01f067890 */ /* 0x004fe4000fffe0ff */
[----:B------:R-:W-:Y:S01]  /*39b0*/  UISETP.NE.AND UP0, UPT, UR5, 0x4, UPT ;  /* 0x000000040500788c */ /* 0x000fe2000bf05270 */
[----:B-1----:R-:W-:Y:S02]  /*39c0*/  SEL R0, RZ, 0x1, P0 ;  /* 0x00000001ff007807 */ /* 0x002fe40000000000 */
[----:B------:R-:W-:Y:S01]  /*39d0*/  SEL R10, R10, RZ, P0 ;  /* 0x000000ff0a0a7207 */ /* 0x000fe20000000000 */
[----:B------:R-:W-:Y:S01]  /*39e0*/  USEL UR7, URZ, 0x1, UP0 ;  /* 0x00000001ff077887 */ /* 0x000fe20008000000 */
[----:B------:R-:W-:Y:S01]  /*39f0*/  LOP3.LUT R9, R9, R0, RZ, 0x3c, !PT ;  /* 0x0000000009097212 */ /* 0x000fe200078e3cff */
[----:B------:R-:W-:Y:S01]  /*3a00*/  USEL UR30, UR5, URZ, UP0 ;  /* 0x000000ff051e7287 */ /* 0x000fe20008000000 */
[----:B------:R1:W-:Y:S03]  /*3a10*/  UTCBAR [UR6], URZ ;  /* 0x000000ff060073e9 */ /* 0x0003e600080000ff */
[----:B------:R-:W-:Y:S01]  /*3a20*/  LOP3.LUT R11, R11, UR7, RZ, 0x3c, !PT ;  /* 0x000000070b0b7c12 */ /* 0x000fe2000f8e3cff */
[----:B------:R-:W-:Y:S07]  /*3a30*/  @P1 BRA `(.L_x_68) ;  /* 0xfffffff8008c1947 */ /* 0x000fee000383ffff */
[----:B------:R-:W2:Y:S01]  /*3a40*/  S2UR UR8, SR_CgaCtaId ;  /* 0x00000000000879c3 */ /* 0x000ea20000008800 */
[----:B------:R-:W-:Y:S01]  /*3a50*/  ELECT P0, URZ, PT ;  /* 0x0000000000ff782f */ /* 0x000fe20003800000 */
[----:B------:R-:W-:Y:S01]  /*3a60*/  IMAD.MOV.U32 R0, RZ, RZ, 0x1 ;  /* 0x00000001ff007424 */ /* 0x000fe200078e00ff */
[----:B------:R-:W-:Y:S01]  /*3a70*/  UIADD3 UR27, UPT, UPT, UR27, 0xe0, URZ ;  /* 0x000000e01b1b7890 */ /* 0x000fe2000fffe0ff */
[----:B------:R-:W-:Y:S01]  /*3a80*/  SHF.L.U32 R3, R11, 0x1f, RZ ;  /* 0x0000001f0b037819 */ /* 0x000fe200000006ff */
[----:B------:R-:W-:-:S03]  /*3a90*/  UMOV UR4, 0x40 ;  /* 0x0000004000047882 */ /* 0x000fc60000000000 */
[----:B------:R-:W-:Y:S01]  /*3aa0*/  UVIRTCOUNT.DEALLOC.SMPOOL 0x80 ;  /* 0x000000800000784c */ /* 0x000fe20000000000 */
[----:B--2---:R-:W-:Y:S02]  /*3ab0*/  ULEA UR8, UR8, UR4, 0x18 ;  /* 0x0000000408087291 */ /* 0x004fe4000f8ec0ff */
[----:B------:R-:W-:-:S07]  /*3ac0*/  ULEA UR4, UR30, UR27, 0x3 ;  /* 0x0000001b1e047291 */ /* 0x000fce000f8e18ff */
[----:B------:R2:W-:Y:S02]  /*3ad0*/  @P0 STS.U8 [UR8+0x1c], R0 ;  /* 0x00001c00ff000988 */ /* 0x0005e40008000008 */
[----:B------:R-:W4:Y:S02]  /*3ae0*/  SYNCS.PHASECHK.TRANS64.TRYWAIT P0, [UR4], R3 ;  /* 0x00000003ff0075a7 */ /* 0x000f240008001104 */
[----:B--2-4-:R-:W-:Y:S05]  /*3af0*/  @!P0 BRA `(.L_x_69) ;  /* 0x0000005400648947 */ /* 0x014fea0003800000 */
.L_x_153:
[----:B------:R-:W-:-:S04]  /*3b00*/  UIADD3 UR4, UPT, UPT, UR30, 0x1, URZ ;  /* 0x000000011e047890 */ /* 0x000fc8000fffe0ff */
[----:B------:R-:W-:-:S04]  /*3b10*/  UISETP.NE.AND UP0, UPT, UR4, 0x4, UPT ;  /* 0x000000040400788c */ /* 0x000fc8000bf05270 */
[----:B-1----:R-:W-:Y:S02]  /*3b20*/  USEL UR6, URZ, 0x1, UP0 ;  /* 0x00000001ff067887 */ /* 0x002fe40008000000 */
[----:B------:R-:W-:-:S04]  /*3b30*/  USEL UR4, UR4, URZ, UP0 ;  /* 0x000000ff04047287 */ /* 0x000fc80008000000 */
[----:B------:R-:W-:Y:S01]  /*3b40*/  ULEA UR5, UR4, UR27, 0x3 ;  /* 0x0000001b04057291 */ /* 0x000fe2000f8e18ff */
[----:B------:R-:W-:-:S04]  /*3b50*/  LOP3.LUT R2, R11, UR6, RZ, 0x3c, !PT ;  /* 0x000000060b027c12 */ /* 0x000fc8000f8e3cff */
[----:B--2---:R-:W-:-:S04]  /*3b60*/  SHF.L.U32 R3, R2, 0x1f, RZ ;  /* 0x0000001f02037819 */ /* 0x004fc800000006ff */
[----:B------:R-:W1:Y:S02]  /*3b70*/  SYNCS.PHASECHK.TRANS64.TRYWAIT P0, [UR5], R3 ;  /* 0x00000003ff0075a7 */ /* 0x000e640008001105 */
[----:B-1----:R-:W-:Y:S05]  /*3b80*/  @!P0 BRA `(.L_x_70) ;  /* 0x0000005400588947 */ /* 0x002fea0003800000 */
.L_x_155:
        /* <DEDUP_REMOVED lines=9> */
.L_x_157:
[----:B------:R-:W-:-:S04]  /*3c20*/  UIADD3 UR4, UPT, UPT, UR4, 0x1, URZ ;  /* 0x0000000104047890 */ /* 0x000fc8000fffe0ff */
[----:B------:R-:W-:-:S04]  /*3c30*/  UISETP.NE.AND UP0, UPT, UR4, 0x4, UPT ;  /* 0x000000040400788c */ /* 0x000fc8000bf05270 */
[----:B------:R-:W-:Y:S02]  /*3c40*/  USEL UR5, URZ, 0x1, UP0 ;  /* 0x00000001ff057887 */ /* 0x000fe40008000000 */
[----:B------:R-:W-:-:S04]  /*3c50*/  USEL UR4, UR4, URZ, UP0 ;  /* 0x000000ff04047287 */ /* 0x000fc80008000000 */
[----:B------:R-:W-:Y:S01]  /*3c60*/  ULEA UR4, UR4, UR27, 0x3 ;  /* 0x0000001b04047291 */ /* 0x000fe2000f8e18ff */
[----:B-1----:R-:W-:-:S04]  /*3c70*/  LOP3.LUT R3, R2, UR5, RZ, 0x3c, !PT ;  /* 0x0000000502037c12 */ /* 0x002fc8000f8e3cff */
[----:B------:R-:W-:-:S04]  /*3c80*/  SHF.L.U32 R3, R3, 0x1f, RZ ;  /* 0x0000001f03037819 */ /* 0x000fc800000006ff */
[----:B------:R-:W1:Y:S02]  /*3c90*/  SYNCS.PHASECHK.TRANS64.TRYWAIT P0, [UR4], R3 ;  /* 0x00000003ff0075a7 */ /* 0x000e640008001104 */
[----:B-1----:R-:W-:Y:S05]  /*3ca0*/  @!P0 BRA `(.L_x_72) ;  /* 0x0000005400408947 */ /* 0x002fea0003800000 */
.L_x_159:
[----:B------:R-:W-:Y:S01]  /*3cb0*/  NOP ;  /* 0x0000000000007918 */ /* 0x000fe20000000000 */
[----:B-1----:R-:W1:Y:S01]  /*3cc0*/  LDS R0, [UR8+0x14] ;  /* 0x00001408ff007984 */ /* 0x002e620008000800 */
[----:B------:R-:W-:Y:S01]  /*3cd0*/  ULOP3.LUT UR4, UR42, 0xffff, URZ, 0xc0, !UPT ;  /* 0x0000ffff2a047892 */ /* 0x000fe2000f8ec0ff */
[----:B------:R-:W-:Y:S01]  /*3ce0*/  UMOV UR5, 0xffff ;  /* 0x0000ffff00057882 */ /* 0x000fe20000000000 */
[----:B------:R-:W-:Y:S02]  /*3cf0*/  UMOV UR6, 0x1 ;  /* 0x0000000100067882 */ /* 0x000fe40000000000 */
[----:B------:R-:W-:-:S04]  /*3d00*/  USHF.R.U32.HI UR4, URZ, 0x5, UR4 ;  /* 0x00000005ff047899 */ /* 0x000fc80008011604 */
[----:B------:R-:W-:Y:S02]  /*3d10*/  USHF.L.U32 UR5, UR5, UR4, URZ ;  /* 0x0000000405057299 */ /* 0x000fe400080006ff */
[----:B------:R-:W-:-:S04]  /*3d20*/  USHF.L.U32 UR4, UR6, UR4, URZ ;  /* 0x0000000406047299 */ /* 0x000fc800080006ff */
[----:B-1----:R-:W-:-:S04]  /*3d30*/  LOP3.LUT R0, R0, UR5, RZ, 0xc0, !PT ;  /* 0x0000000500007c12 */ /* 0x002fc8000f8ec0ff */
[----:B------:R-:W-:-:S13]  /*3d40*/  ISETP.NE.AND P0, PT, R0, UR5, PT ;  /* 0x0000000500007c0c */ /* 0x000fda000bf05270 */
[----:B------:R-:W-:Y:S05]  /*3d50*/  @P0 BRA `(.L_x_73) ;  /* 0x0000000000580947 */ /* 0x000fea0003800000 */
[----:B------:R-:W1:Y:S02]  /*3d60*/  LDS R0, [UR8+0x18] ;  /* 0x00001808ff007984 */ /* 0x000e640008000800 */
[----:B-1----:R-:W-:-:S04]  /*3d70*/  LOP3.LUT R0, R0, UR4, RZ, 0xc0, !PT ;  /* 0x0000000400007c12 */ /* 0x002fc8000f8ec0ff */
[----:B------:R-:W-:-:S13]  /*3d80*/  ISETP.NE.AND P0, PT, R0, UR4, PT ;  /* 0x0000000400007c0c */ /* 0x000fda000bf05270 */
[----:B------:R-:W-:Y:S05]  /*3d90*/  @P0 BRA `(.L_x_74) ;  /* 0x00000000003c0947 */ /* 0x000fea0003800000 */
[----:B------:R-:W1:Y:S01]  /*3da0*/  S2R R2, SR_LANEID ;  /* 0x0000000000027919 */ /* 0x000e620000000000 */
[----:B------:R-:W-:Y:S01]  /*3db0*/  ULOP3.LUT UR5, URZ, UR5, URZ, 0x33, !UPT ;  /* 0x00000005ff057292 */ /* 0x000fe2000f8e33ff */
[----:B------:R-:W-:Y:S01]  /*3dc0*/  LOP3.LUT R4, RZ, UR4, RZ, 0x33, !PT ;  /* 0x00000004ff047c12 */ /* 0x000fe2000f8e33ff */
[----:B------:R-:W-:Y:S02]  /*3dd0*/  VOTEU.ANY UR4, UPT, PT ;  /* 0x0000000000047886 */ /* 0x000fe400038e0100 */
[----:B------:R-:W-:Y:S01]  /*3de0*/  UFLO.U32 UR4, UR4 ;  /* 0x00000004000472bd */ /* 0x000fe200080e0000 */
[----:B------:R-:W2:Y:S01]  /*3df0*/  REDUX UR6, R4 ;  /* 0x00000000040673c4 */ /* 0x000ea20000000000 */
[----:B------:R-:W-:-:S06]  /*3e00*/  IMAD.U32 R0, RZ, RZ, UR5 ;  /* 0x00000005ff007e24 */ /* 0x000fcc000f8e00ff */
[----:B------:R4:W-:Y:S01]  /*3e10*/  UTCATOMSWS.AND URZ, UR5 ;  /* 0x0000000500ff79e3 */ /* 0x0009e20008000000 */
[----:B------:R-:W3:Y:S01]  /*3e20*/  REDUX UR7, R0 ;  /* 0x00000000000773c4 */ /* 0x000ee20000000000 */
[----:B-1----:R-:W-:Y:S01]  /*3e30*/  ISETP.EQ.U32.AND P0, PT, R2, UR4, PT ;  /* 0x0000000402007c0c */ /* 0x002fe2000bf02070 */
[----:B--2---:R-:W-:Y:S01]  /*3e40*/  IMAD.U32 R2, RZ, RZ, UR6 ;  /* 0x00000006ff027e24 */ /* 0x004fe2000f8e00ff */
[----:B---3--:R-:W-:-:S11]  /*3e50*/  MOV R3, UR7 ;  /* 0x0000000700037c02 */ /* 0x008fd60008000f00 */
[----:B------:R4:W-:Y:S04]  /*3e60*/  @P0 ATOMS.AND RZ, [UR8+0x14], R3 ;  /* 0x00001403ffff098c */ /* 0x0009e8000a800008 */
[----:B------:R4:W-:Y:S01]  /*3e70*/  @P0 ATOMS.AND RZ, [UR8+0x18], R2 ;  /* 0x00001802ffff098c */ /* 0x0009e2000a800008 */
[----:B------:R-:W-:Y:S05]  /*3e80*/  BRA `(.L_x_75) ;  /* 0x0000000000147947 */ /* 0x000fea0003800000 */
.L_x_74:
[----:B------:R-:W-:Y:S02]  /*3e90*/  MOV R2, 0x3eb0 ;  /* 0x00003eb000027802 */ /* 0x000fe40000000f00 */
[----:B---3-5:R-:W-:Y:S05]  /*3ea0*/  CALL.REL.NOINC `($__internal_0_$__cuda_sm10x_tcgen05_guardrail_trap_col_being_dealloced_not_returned_by_alloc) ;  /* 0x0000005400e07944 */ /* 0x028fea0003c00000 */
[----:B------:R-:W-:Y:S05]  /*3eb0*/  BRA `(.L_x_75) ;  /* 0x0000000000087947 */ /* 0x000fea0003800000 */
.L_x_73:
[----:B------:R-:W-:Y:S02]  /*3ec0*/  MOV R2, 0x3ee0 ;  /* 0x00003ee000027802 */ /* 0x000fe40000000f00 */
[----:B---3-5:R-:W-:Y:S05]  /*3ed0*/  CALL.REL.NOINC `($__internal_2_$__cuda_sm10x_tcgen05_guardrail_trap_unallocated_columns_being_dealloced) ;  /* 0x0000005400ec7944 */ /* 0x028fea0003c00000 */
.L_x_75:
[----:B------:R-:W-:Y:S01]  /*3ee0*/  NOP ;  /* 0x0000000000007918 */ /* 0x000fe20000000000 */
[----:B----4-:R-:W-:Y:S05]  /*3ef0*/  EXIT ;  /* 0x000000000000794d */ /* 0x010fea0003800000 */
.L_x_57:
[----:B------:R-:W-:-:S09]  /*3f00*/  UISETP.NE.OR UP0, UPT, UR21, 0x3, !UP3 ;  /* 0x000000031500788c */ /* 0x000fd2000df05670 */
[----:B------:R-:W-:Y:S05]  /*3f10*/  BRA.U UP0, `(.L_x_76) ;  /* 0x0000001100187547 */ /* 0x000fea000b800000 */
[----:B------:R-:W2:Y:S01]  /*3f20*/  LDCU.64 UR4, c[0x0][0x888] ;  /* 0x00011100ff0477ac */ /* 0x000ea20008000a00 */
[----:B------:R-:W3:Y:S01]  /*3f30*/  S2UR UR10, SR_CgaCtaId ;  /* 0x00000000000a79c3 */ /* 0x000ee20000008800 */
[----:B------:R-:W-:Y:S02]  /*3f40*/  HFMA2 R9, -RZ, RZ, 0, 0 ;  /* 0x00000000ff097431 */ /* 0x000fe400000001ff */
[----:B------:R-:W-:Y:S01]  /*3f50*/  IMAD.MOV.U32 R11, RZ, RZ, 0x1 ;  /* 0x00000001ff0b7424 */ /* 0x000fe200078e00ff */
[----:B------:R-:W4:Y:S01]  /*3f60*/  LDCU UR38, c[0x0][0x370] ;  /* 0x00006e00ff2677ac */ /* 0x000f220008000800 */
[----:B------:R-:W-:Y:S01]  /*3f70*/  IMAD.MOV.U32 R10, RZ, RZ, RZ ;  /* 0x000000ffff0a7224 */ /* 0x000fe200078e00ff */
[----:B------:R-:W-:Y:S01]  /*3f80*/  MOV R3, 0x1000 ;  /* 0x0000100000037802 */ /* 0x000fe20000000f00 */
[----:B------:R-:W4:Y:S01]  /*3f90*/  LDCU.128 UR32, c[0x0][0xb10] ;  /* 0x00016200ff2077ac */ /* 0x000f220008000c00 */
[----:B------:R-:W1:Y:S01]  /*3fa0*/  LDC.64 R12, c[0x0][0x348] ;  /* 0x0000d200ff0c7b82 */ /* 0x000e620000000a00 */
[----:B------:R-:W3:Y:S01]  /*3fb0*/  LDCU UR37, c[0x0][0x374] ;  /* 0x00006e80ff2577ac */ /* 0x000ee20008000800 */
[----:B------:R-:W3:Y:S01]  /*3fc0*/  LDCU.64 UR30, c[0x0][0x890] ;  /* 0x00011200ff1e77ac */ /* 0x000ee20008000a00 */
[----:B------:R-:W3:Y:S01]  /*3fd0*/  LDCU UR15, c[0x0][0xb0c] ;  /* 0x00016180ff0f77ac */ /* 0x000ee20008000800 */
[----:B--2---:R-:W-:Y:S01]  /*3fe0*/  UISETP.NE.U32.AND UP0, UPT, UR4, URZ, UPT ;  /* 0x000000ff0400728c */ /* 0x004fe2000bf05070 */
[----:B------:R-:W2:Y:S01]  /*3ff0*/  LDCU UR46, c[0x0][0xb20] ;  /* 0x00016400ff2e77ac */ /* 0x000ea20008000800 */
[----:B------:R-:W2:Y:S01]  /*4000*/  LDCU UR4, c[0x0][0xb30] ;  /* 0x00016600ff0477ac */ /* 0x000ea20008000800 */
[----:B------:R-:W-:Y:S01]  /*4010*/  UMOV UR21, 0x400 ;  /* 0x0000040000157882 */ /* 0x000fe20000000000 */
[----:B----4-:R-:W-:-:S02]  /*4020*/  UIMAD.WIDE.U32 UR6, UR38, UR32, URZ ;  /* 0x00000020260672a5 */ /* 0x010fc4000f8e00ff */
[----:B---3--:R-:W-:Y:S02]  /*4030*/  UIMAD.WIDE.U32 UR8, UR37, UR35, URZ ;  /* 0x00000023250872a5 */ /* 0x008fe4000f8e00ff */
[----:B------:R-:W-:Y:S02]  /*4040*/  ULEA UR21, UR10, UR21, 0x18 ;  /* 0x000000150a157291 */ /* 0x000fe4000f8ec0ff */
[----:B------:R-:W-:Y:S02]  /*4050*/  USEL UR39, URZ, 0x1, UP6 ;  /* 0x00000001ff277887 */ /* 0x000fe4000b000000 */
[----:B------:R-:W-:Y:S02]  /*4060*/  UISETP.NE.U32.AND UP6, UPT, UR30, URZ, UPT ;  /* 0x000000ff1e00728c */ /* 0x000fe4000bfc5070 */
[----:B------:R-:W-:Y:S02]  /*4070*/  UIADD3 UR40, UPT, UPT, UR21, 0x70, URZ ;  /* 0x0000007015287890 */ /* 0x000fe4000fffe0ff */
[----:B------:R-:W-:-:S02]  /*4080*/  UIADD3 UR25, UPT, UPT, UR21, 0x60, URZ ;  /* 0x0000006015197890 */ /* 0x000fc4000fffe0ff */
[----:B------:R-:W-:Y:S02]  /*4090*/  UIADD3 UR17, UPT, UPT, UR21, 0x68, URZ ;  /* 0x0000006815117890 */ /* 0x000fe4000fffe0ff */
[----:B------:R-:W-:Y:S02]  /*40a0*/  UISETP.NE.AND.EX UP5, UPT, UR5, URZ, UPT, UP0 ;  /* 0x000000ff0500728c */ /* 0x000fe4000bfa5300 */
[----:B------:R-:W-:Y:S01]  /*40b0*/  UISETP.NE.AND UP0, UPT, UR42, 0x1, UPT ;  /* 0x000000012a00788c */ /* 0x000fe2000bf05270 */
[----:B------:R-:W-:Y:S01]  /*40c0*/  UMOV UR45, UR7 ;  /* 0x00000007002d7c82 */ /* 0x000fe20008000000 */
[----:B------:R-:W-:Y:S01]  /*40d0*/  UMOV UR44, UR9 ;  /* 0x00000009002c7c82 */ /* 0x000fe20008000000 */
[----:B------:R-:W-:Y:S02]  /*40e0*/  UISETP.NE.AND UP0, UPT, UR15, 0x1, UPT ;  /* 0x000000010f00788c */ /* 0x000fe4000bf05270 */
[----:B------:R-:W-:Y:S02]  /*40f0*/  UPLOP3.LUT UP4, UPT, UPT, UPT, UPT, 0x40, 0x4 ;  /* 0x000000000004789c */ /* 0x000fe40003f8e870 */
[----:B------:R-:W-:Y:S01]  /*4100*/  UISETP.GE.AND UP2, UPT, UR42, 0x1, UPT ;  /* 0x000000012a00788c */ /* 0x000fe2000bf46270 */
[----:B------:R-:W3:Y:S01]  /*4110*/  LDCU.64 UR22, c[0x0][0xb28] ;  /* 0x00016500ff1677ac */ /* 0x000ee20008000a00 */
[----:B------:R-:W-:-:S02]  /*4120*/  UISETP.NE.AND.EX UP6, UPT, UR31, URZ, UPT, UP6 ;  /* 0x000000ff1f00728c */ /* 0x000fc4000bfc5360 */
[----:B------:R-:W-:Y:S02]  /*4130*/  UPRMT UR40, UR10, 0x654, UR40 ;  /* 0x000006540a287896 */ /* 0x000fe40008000028 */
[----:B------:R-:W-:Y:S02]  /*4140*/  UPRMT UR43, UR10, 0x654, UR25 ;  /* 0x000006540a2b7896 */ /* 0x000fe40008000019 */
[----:B------:R-:W-:Y:S02]  /*4150*/  UPRMT UR41, UR10, 0x654, UR17 ;  /* 0x000006540a297896 */ /* 0x000fe40008000011 */
[----:B------:R-:W-:Y:S02]  /*4160*/  USHF.R.U32.HI UR45, URZ, UR33, UR45 ;  /* 0x00000021ff2d7299 */ /* 0x000fe4000801162d */
[----:B--2---:R-:W-:Y:S02]  /*4170*/  USHF.R.U32.HI UR44, URZ, UR46, UR44 ;  /* 0x0000002eff2c7299 */ /* 0x004fe4000801162c */
[----:B------:R-:W-:-:S02]  /*4180*/  UISETP.NE.AND UP0, UPT, UR34, 0x1, UPT ;  /* 0x000000012200788c */ /* 0x000fc4000bf05270 */
[----:B-1----:R-:W-:-:S11]  /*4190*/  UISETP.NE.AND UP3, UPT, UR4, 0x1, UPT ;  /* 0x000000010400788c */ /* 0x002fd6000bf65270 */
.L_x_86:
[C---:B------:R-:W-:Y:S02]  /*41a0*/  LEA R8, R10.reuse, UR21, 0x3 ;  /* 0x000000150a087c11 */ /* 0x040fe4000f8e18ff */
[----:B------:R-:W-:Y:S02]  /*41b0*/  SHF.L.U32 R5, R9, 0x1f, RZ ;  /* 0x0000001f09057819 */ /* 0x000fe400000006ff */
[----:B------:R-:W-:Y:S02]  /*41c0*/  LEA R6, R10, UR21, 0x4 ;  /* 0x000000150a067c11 */ /* 0x000fe4000f8e20ff */
[----:B-1----:R-:W1:Y:S02]  /*41d0*/  SYNCS.PHASECHK.TRANS64.TRYWAIT P0, [R8+URZ+0xa0], R5 ;  /* 0x0000a005080075a7 */ /* 0x002e6400080011ff */
[----:B-1----:R-:W-:Y:S05]  /*41e0*/  @!P0 BRA `(.L_x_77) ;  /* 0x0000005000088947 */ /* 0x002fea0003800000 */
.L_x_160:
[----:B-1----:R-:W1:Y:S01]  /*41f0*/  LDS.128 R4, [R6+0x130] ;  /* 0x0001300006047984 */ /* 0x002e620000000c00 */
[----:B------:R-:W-:Y:S01]  /*4200*/  UISETP.GE.AND UP0, UPT, UR42, 0x1, UPT ;  /* 0x000000012a00788c */ /* 0x000fe2000bf06270 */
[----:B------:R-:W-:Y:S01]  /*4210*/  @!PT LDS RZ, [RZ] ;  /* 0x00000000fffff984 */ /* 0x000fe20000000800 */
[----:B------:R-:W-:Y:S01]  /*4220*/  @!PT LDS RZ, [RZ] ;  /* 0x00000000fffff984 */ /* 0x000fe20000000800 */
[----:B------:R-:W-:Y:S01]  /*4230*/  @!PT LDS RZ, [RZ] ;  /* 0x00000000fffff984 */ /* 0x000fe20000000800 */
[----:B------:R-:W-:Y:S01]  /*4240*/  @!PT LDS RZ, [RZ] ;  /* 0x00000000fffff984 */ /* 0x000fe20000000800 */
[----:B------:R2:W-:Y:S06]  /*4250*/  MEMBAR.ALL.CTA ;  /* 0x0000000000007992 */ /* 0x0005ec0000008000 */
[----:B--2---:R-:W2:Y:S01]  /*4260*/  FENCE.VIEW.ASYNC.S ;  /* 0x00000000000073c6 */ /* 0x004ea20000000000 */
[----:B-1----:R-:W-:Y:S11]  /*4270*/  LOP3.LUT P0, RZ, R6, 0x1, RZ, 0xc0, !PT ;  /* 0x0000000106ff7812 */ /* 0x002ff6000780c0ff */
[----:B------:R-:W-:Y:S02]  /*4280*/  @!UPT UIADD3 URZ, UPT, UPT, URZ, URZ, URZ ;  /* 0x000000fffffff290 */ /* 0x000fe4000fffe0ff */
[----:B--2---:R-:W-:Y:S01]  /*4290*/  VOTEU.ANY UP2, P0 ;  /* 0x0000000000ff7886 */ /* 0x004fe20000040100 */
[----:B------:R-:W-:Y:S11]  /*42a0*/  PLOP3.LUT P0, PT, PT, PT, UP2, 0x80, 0x8 ;  /* 0x000000000008781c */ /* 0x000ff60003f0f028 */
[----:B------:R-:W-:Y:S02]  /*42b0*/  @!UPT UIADD3 URZ, UPT, UPT, URZ, URZ, URZ ;  /* 0x000000fffffff290 */ /* 0x000fe4000fffe0ff */
[----:B------:R-:W-:Y:S02]  /*42c0*/  @P0 SHF.R.U32.HI R0, RZ, 0x10, R5 ;  /* 0x00000010ff000819 */ /* 0x000fe40000011605 */
[----:B------:R-:W-:Y:S02]  /*42d0*/  @P0 MOV R2, R4 ;  /* 0x0000000400020202 */ /* 0x000fe40000000f00 */
[----:B------:R-:W-:Y:S01]  /*42e0*/  @P0 R2UR UR4, R0 ;  /* 0x00000000000402ca */ /* 0x000fe200000e0000 */
[----:B------:R-:W-:Y:S01]  /*42f0*/  VIADD R0, R8, 0xb0 ;  /* 0x000000b008007836 */ /* 0x000fe20000000000 */
[----:B------:R-:W-:Y:S02]  /*4300*/  @P0 LOP3.LUT R4, R5, 0xffff, RZ, 0xc0, !PT ;  /* 0x0000ffff05040812 */ /* 0x000fe400078ec0ff */
[----:B------:R-:W-:Y:S02]  /*4310*/  @P0 R2UR UR6, R2 ;  /* 0x00000000020602ca */ /* 0x000fe400000e0000 */
[----:B------:R-:W-:Y:S02]  /*4320*/  PRMT R0, RZ, 0x654, R0 ;  /* 0x00000654ff007816 */ /* 0x000fe40000000000 */
[----:B------:R-:W-:Y:S02]  /*4330*/  @P0 R2UR UR5, R4 ;  /* 0x00000000040502ca */ /* 0x000fe400000e0000 */
[----:B------:R1:W-:Y:S03]  /*4340*/  SYNCS.ARRIVE.TRANS64.RED.A1T0 RZ, [R0+URZ], RZ ;  /* 0x000000ff00ff79a7 */ /* 0x0003e600081004ff */
[----:B------:R-:W-:Y:S04]  /*4350*/  @UP2 UMOV UR29, UR4 ;  /* 0x00000004001d2c82 */ /* 0x000fe80008000000 */
[----:B------:R-:W-:Y:S04]  /*4360*/  @UP2 UMOV UR14, UR6 ;  /* 0x00000006000e2c82 */ /* 0x000fe80008000000 */
[----:B------:R-:W-:Y:S01]  /*4370*/  @UP2 UMOV UR13, UR5 ;  /* 0x00000005000d2c82 */ /* 0x000fe20008000000 */
[----:B------:R-:W-:Y:S05]  /*4380*/  BRA.U !UP0, `(.L_x_78) ;  /* 0x0000000108c07547 */ /* 0x000fea000b800000 */
[----:B------:R-:W-:Y:S02]  /*4390*/  UIMAD.WIDE.U32 UR8, UR13, UR35, URZ ;  /* 0x000000230d0872a5 */ /* 0x000fe4000f8e00ff */
[----:B------:R-:W-:Y:S02]  /*43a0*/  UP2UR UR12, UPR, URZ, 0x4 ;  /* 0x00000004ff0c7883 */ /* 0x000fe40008000000 */
[----:B------:R-:W-:Y:S02]  /*43b0*/  UISETP.NE.AND UP2, UPT, UR34, 0x1, UPT ;  /* 0x000000012200788c */ /* 0x000fe4000bf45270 */
[----:B------:R-:W-:Y:S02]  /*43c0*/  UIMAD.WIDE.U32 UR10, UR14, UR32, URZ ;  /* 0x000000200e0a72a5 */ /* 0x000fe4000f8e00ff */
[----:B------:R-:W-:Y:S02]  /*43d0*/  USEL UR4, UR37, UR44, !UP2 ;  /* 0x0000002c25047287 */ /* 0x000fe4000d000000 */
[----:B------:R-:W-:Y:S02]  /*43e0*/  UISETP.NE.AND UP0, UPT, UR15, 0x1, UPT ;  /* 0x000000010f00788c */ /* 0x000fe4000bf05270 */
[----:B------:R-:W-:Y:S02]  /*43f0*/  UP2UR UR16, UPR, URZ, 0x2 ;  /* 0x00000002ff107883 */ /* 0x000fe40008000000 */
[----:B------:R-:W-:Y:S02]  /*4400*/  UISETP.NE.AND UP1, UPT, UR42, 0x1, UPT ;  /* 0x000000012a00788c */ /* 0x000fe4000bf25270 */
[----:B---3--:R-:W-:Y:S02]  /*4410*/  UIMAD.WIDE.U32 UR18, UR4, UR22, URZ ;  /* 0x00000016041272a5 */ /* 0x008fe4000f8e00ff */
[----:B------:R-:W-:Y:S01]  /*4420*/  USEL UR7, UR38, UR45, !UP0 ;  /* 0x0000002d26077287 */ /* 0x000fe2000c000000 */
[----:B------:R-:W-:Y:S02]  /*4430*/  UMOV UR5, UR9 ;  /* 0x0000000900057c82 */ /* 0x000fe40008000000 */
[----:B------:R-:W-:Y:S02]  /*4440*/  USHF.R.U32.HI UR6, URZ, UR46, UR5 ;  /* 0x0000002eff067299 */ /* 0x000fe40008011605 */
[----:B------:R-:W-:Y:S02]  /*4450*/  UIMAD.WIDE.U32 UR26, UR7, UR22, URZ ;  /* 0x00000016071a72a5 */ /* 0x000fe4000f8e00ff */
[----:B------:R-:W-:Y:S02]  /*4460*/  USEL UR6, UR13, UR6, !UP2 ;  /* 0x000000060d067287 */ /* 0x000fe4000d000000 */
[----:B------:R-:W-:Y:S01]  /*4470*/  UISETP.NE.AND UP2, UPT, UR12, URZ, UPT ;  /* 0x000000ff0c00728c */ /* 0x000fe2000bf45270 */
[----:B------:R-:W-:Y:S01]  /*4480*/  UMOV UR5, UR11 ;  /* 0x0000000b00057c82 */ /* 0x000fe20008000000 */
[----:B------:R-:W-:Y:S02]  /*4490*/  UIMAD.WIDE.U32 UR10, UR6, UR22, URZ ;  /* 0x00000016060a72a5 */ /* 0x000fe4000f8e00ff */
[----:B------:R-:W-:Y:S03]  /*44a0*/  USHF.R.U32.HI UR8, URZ, UR33, UR5 ;  /* 0x00000021ff087299 */ /* 0x000fe60008011605 */
[----:B------:R-:W-:Y:S02]  /*44b0*/  UMOV UR5, UR19 ;  /* 0x0000001300057c82 */ /* 0x000fe40008000000 */
[----:B------:R-:W-:Y:S03]  /*44c0*/  @UP1 USHF.R.U32.HI UR4, URZ, UR23, UR5 ;  /* 0x00000017ff041299 */ /* 0x000fe60008011605 */
[----:B------:R-:W-:Y:S01]  /*44d0*/  UMOV UR5, UR27 ;  /* 0x0000001b00057c82 */ /* 0x000fe20008000000 */
[----:B------:R-:W-:Y:S02]  /*44e0*/  UIMAD UR4, UR42, UR4, URZ ;  /* 0x000000042a0472a4 */ /* 0x000fe4000f8e02ff */
[----:B------:R-:W-:Y:S02]  /*44f0*/  @UP1 USHF.R.U32.HI UR7, URZ, UR23, UR5 ;  /* 0x00000017ff071299 */ /* 0x000fe40008011605 */
[----:B------:R-:W-:Y:S02]  /*4500*/  USEL UR5, UR14, UR8, !UP0 ;  /* 0x000000080e057287 */ /* 0x000fe4000c000000 */
[----:B------:R-:W-:Y:S02]  /*4510*/  UIMAD UR8, UR42, UR7, URZ ;  /* 0x000000072a0872a4 */ /* 0x000fe4000f8e02ff */
[----:B------:R-:W-:Y:S03]  /*4520*/  UISETP.GE.AND UP0, UPT, UR6, UR4, UPT ;  /* 0x000000040600728c */ /* 0x000fe6000bf06270 */
[----:B------:R-:W-:Y:S01]  /*4530*/  UMOV UR4, UR11 ;  /* 0x0000000b00047c82 */ /* 0x000fe20008000000 */
[----:B------:R-:W-:Y:S02]  /*4540*/  UISETP.GE.OR UP0, UPT, UR5, UR8, UP0 ;  /* 0x000000080500728c */ /* 0x000fe40008706670 */
[----:B------:R-:W-:Y:S02]  /*4550*/  USHF.R.U32.HI UR4, URZ, UR23, UR4 ;  /* 0x00000017ff047299 */ /* 0x000fe40008011604 */
[----:B------:R-:W-:Y:S02]  /*4560*/  UIMAD.WIDE.U32 UR8, UR5, UR22, URZ ;  /* 0x00000016050872a5 */ /* 0x000fe4000f8e00ff */
[----:B------:R-:W-:Y:S04]  /*4570*/  USEL UR10, UR6, UR4, !UP1 ;  /* 0x00000004060a7287 */ /* 0x000fe8000c800000 */
[----:B------:R-:W-:Y:S01]  /*4580*/  UIADD3 UR11, UPT, UPT, -UR10, URZ, URZ ;  /* 0x000000ff0a0b7290 */ /* 0x000fe2000fffe1ff */
[----:B------:R-:W-:Y:S02]  /*4590*/  @!UP0 UMOV UR4, UR9 ;  /* 0x0000000900048c82 */ /* 0x000fe40008000000 */
[----:B------:R-:W-:Y:S02]  /*45a0*/  @!UP0 USHF.R.U32.HI UR4, URZ, UR23, UR4 ;  /* 0x00000017ff048299 */ /* 0x000fe40008011604 */
[----:B------:R-:W-:Y:S02]  /*45b0*/  UIMAD UR8, UR42, UR11, UR6 ;  /* 0x0000000b2a0872a4 */ /* 0x000fe4000f8e0206 */
[----:B------:R-:W-:Y:S02]  /*45c0*/  @!UP0 USEL UR4, UR5, UR4, !UP1 ;  /* 0x0000000405048287 */ /* 0x000fe4000c800000 */
[----:B------:R-:W-:Y:S02]  /*45d0*/  UISETP.NE.AND UP1, UPT, UR16, URZ, UPT ;  /* 0x000000ff1000728c */ /* 0x000fe4000bf25270 */
[----:B------:R-:W-:Y:S02]  /*45e0*/  @!UP0 UIMAD UR8, UR7, UR8, UR4 ;  /* 0x00000008070882a4 */ /* 0x000fe4000f8e0204 */
[----:B------:R-:W-:Y:S02]  /*45f0*/  @!UP0 UIADD3 UR9, UPT, UPT, UR10, -UR4, URZ ;  /* 0x800000040a098290 */ /* 0x000fe4000fffe0ff */
[----:B------:R-:W-:Y:S02]  /*4600*/  UIADD3 UR4, UPT, UPT, -UR5, URZ, URZ ;  /* 0x000000ff05047290 */ /* 0x000fe4000fffe1ff */
[----:B------:R-:W-:Y:S02]  /*4610*/  UIADD3 UR7, UPT, UPT, -UR6, URZ, URZ ;  /* 0x000000ff06077290 */ /* 0x000fe4000fffe1ff */
[----:B------:R-:W-:Y:S02]  /*4620*/  @!UP0 UIMAD UR6, UR9, UR42, UR5 ;  /* 0x0000002a090682a4 */ /* 0x000fe4000f8e0205 */
[----:B------:R-:W-:Y:S02]  /*4630*/  UIMAD UR14, UR15, UR4, UR14 ;  /* 0x000000040f0e72a4 */ /* 0x000fe4000f8e020e */
[----:B------:R-:W-:Y:S01]  /*4640*/  UIMAD UR13, UR34, UR7, UR13 ;  /* 0x00000007220d72a4 */ /* 0x000fe2000f8e020d */
[----:B------:R-:W-:Y:S02]  /*4650*/  @!UP0 UMOV UR5, UR8 ;  /* 0x0000000800058c82 */ /* 0x000fe40008000000 */
[----:B------:R-:W-:Y:S02]  /*4660*/  UIMAD UR14, UR5, UR15, UR14 ;  /* 0x0000000f050e72a4 */ /* 0x000fe4000f8e020e */
[----:B------:R-:W-:Y:S11]  /*4670*/  UIMAD UR13, UR6, UR34, UR13 ;  /* 0x00000022060d72a4 */ /* 0x000ff6000f8e020d */
[----:B------:R-:W-:Y:S01]  /*4680*/  @!UPT UIADD3 URZ, UPT, UPT, URZ, URZ, URZ ;  /* 0x000000fffffff290 */ /* 0x000fe2000fffe0ff */
.L_x_78:
[----:B------:R-:W2:Y:S01]  /*4690*/  @!UP3 LDCU.128 UR8, c[0x0][0xb10] ;  /* 0x00016200ff08b7ac */ /* 0x000ea20008000c00 */
[----:B------:R-:W-:Y:S02]  /*46a0*/  ISETP.NE.U32.AND P0, PT, RZ, UR30, PT ;  /* 0x0000001eff007c0c */ /* 0x000fe4000bf05070 */
[----:B------:R-:W-:Y:S02]  /*46b0*/  SHF.L.U32 R4, R11, 0x1f, RZ ;  /* 0x0000001f0b047819 */ /* 0x000fe400000006ff */
[----:B------:R-:W-:Y:S01]  /*46c0*/  ISETP.NE.AND.EX P0, PT, RZ, UR31, PT, P0 ;  /* 0x0000001fff007c0c */ /* 0x000fe2000bf05300 */
[----:B------:R-:W4:Y:S01]  /*46d0*/  @!UP3 LDCU UR5, c[0x0][0xb0c] ;  /* 0x00016180ff05b7ac */ /* 0x000f220008000800 */
[----:B------:R-:W-:Y:S02]  /*46e0*/  USHF.L.U32 UR27, UR20, 0x6, URZ ;  /* 0x00000006141b7899 */ /* 0x000fe400080006ff */
[----:B------:R-:W-:Y:S02]  /*46f0*/  UIMAD UR26, UR24, 0xc0, URZ ;  /* 0x000000c0181a78a4 */ /* 0x000fe4000f8e02ff */
[----:B--2---:R-:W-:Y:S07]  /*4700*/  UIMAD.WIDE.U32 UR6, UR14, UR8, URZ ;  /* 0x000000080e0672a5 */ /* 0x004fee000f8e00ff */
[----:B------:R-:W-:Y:S01]  /*4710*/  @!UP3 UMOV UR4, UR7 ;  /* 0x000000070004bc82 */ /* 0x000fe20008000000 */
[----:B----4-:R-:W-:Y:S02]  /*4720*/  @!UP3 UISETP.NE.AND UP0, UPT, UR5, 0x1, UPT ;  /* 0x000000010500b88c */ /* 0x010fe4000bf05270 */
[----:B------:R-:W-:Y:S02]  /*4730*/  @!UP3 USHF.R.U32.HI UR4, URZ, UR9, UR4 ;  /* 0x00000009ff04b299 */ /* 0x000fe40008011604 */
[----:B------:R-:W-:Y:S02]  /*4740*/  UIMAD.WIDE.U32 UR6, UR13, UR11, URZ ;  /* 0x0000000b0d0672a5 */ /* 0x000fe4000f8e00ff */
[----:B------:R-:W-:Y:S02]  /*4750*/  @!UP3 USEL UR8, UR14, UR4, !UP0 ;  /* 0x000000040e08b287 */ /* 0x000fe4000c000000 */
[----:B------:R-:W-:Y:S03]  /*4760*/  @!UP3 UISETP.NE.AND UP0, UPT, UR10, 0x1, UPT ;  /* 0x000000010a00b88c */ /* 0x000fe6000bf05270 */
[----:B------:R-:W-:Y:S02]  /*4770*/  @!UP3 UMOV UR6, UR7 ;  /* 0x000000070006bc82 */ /* 0x000fe40008000000 */
[----:B------:R-:W2:Y:S02]  /*4780*/  @!UP3 LDCU UR4, c[0x0][0xb20] ;  /* 0x00016400ff04b7ac */ /* 0x000ea40008000800 */
[----:B--2---:R-:W-:Y:S04]  /*4790*/  @!UP3 USHF.R.U32.HI UR6, URZ, UR4, UR6 ;  /* 0x00000004ff06b299 */ /* 0x004fe80008011606 */
[----:B------:R-:W-:Y:S04]  /*47a0*/  @!UP3 USEL UR6, UR13, UR6, !UP0 ;  /* 0x000000060d06b287 */ /* 0x000fe8000c000000 */
[----:B------:R-:W-:Y:S02]  /*47b0*/  @!UP3 UIADD3 UR4, UPT, UPT, -UR8, UR6, URZ ;  /* 0x000000060804b290 */ /* 0x000fe4000fffe1ff */
[----:B------:R-:W-:Y:S02]  /*47c0*/  @!UP3 UIADD3 UR6, UPT, UPT, UR8, -UR6, URZ ;  /* 0x800000060806b290 */ /* 0x000fe4000fffe0ff */
[----:B------:R-:W-:Y:S02]  /*47d0*/  @!UP3 UIMAD UR14, UR4, UR5, UR14 ;  /* 0x00000005040eb2a4 */ /* 0x000fe4000f8e020e */
[----:B------:R-:W-:Y:S01]  /*47e0*/  @!UP3 UIMAD UR13, UR6, UR10, UR13 ;  /* 0x0000000a060db2a4 */ /* 0x000fe2000f8e020d */
[----:B------:R-:W-:Y:S11]  /*47f0*/  BRA.U UP4, `(.L_x_79) ;  /* 0x0000000104107547 */ /* 0x000ff6000b800000 */
[----:B-1----:R-:W-:Y:S04]  /*4800*/  MOV R0, UR39 ;  /* 0x0000002700007c02 */ /* 0x002fe80008000f00 */
[----:B------:R-:W-:Y:S04]  /*4810*/  SHF.L.U32 R5, R0, 0x1f, RZ ;  /* 0x0000001f00057819 */ /* 0x000fe800000006ff */
[----:B------:R-:W1:Y:S02]  /*4820*/  SYNCS.PHASECHK.TRANS64.TRYWAIT P1, [UR21+0x98], R5 ;  /* 0x00009805ff0075a7 */ /* 0x000e640008021115 */
[----:B-1----:R-:W-:Y:S05]  /*4830*/  @!P1 BRA `(.L_x_80) ;  /* 0x0000004800889947 */ /* 0x002fea0003800000 */
.L_x_79:
[----:B------:R-:W-:Y:S05]  /*4840*/  BRA.U !UP6, `(.L_x_81) ;  /* 0x000000010e387547 */ /* 0x000fea000b800000 */
[----:B------:R-:W-:Y:S01]  /*4850*/  UPLOP3.LUT UP1, UPT, UPT, UPT, UP5, 0x80, 0x8 ;  /* 0x000000000008789c */ /* 0x000fe20003f2f050 */
[----:B-1----:R-:W-:Y:S01]  /*4860*/  HFMA2 R0, -RZ, RZ, 0, 5.9604644775390625e-08 ;  /* 0x00000001ff007431 */ /* 0x002fe200000001ff */
[----:B------:R-:W1:Y:S01]  /*4870*/  LDCU.64 UR8, c[0x0][0x358] ;  /* 0x00006b00ff0877ac */ /* 0x000e620008000a00 */
[----:B------:R-:W-:Y:S03]  /*4880*/  IMAD.MOV.U32 R86, RZ, RZ, 0x1 ;  /* 0x00000001ff567424 */ /* 0x000fe600078e00ff */
[----:B------:R-:W-:Y:S05]  /*4890*/  PLOP3.LUT P1, PT, PT, PT, UP1, 0x80, 0x8 ;  /* 0x000000000008781c */ /* 0x000fea0003f2f018 */
[----:B------:R-:W2:Y:S01]  /*48a0*/  @UP1 LDCU.64 UR4, c[0x0][0x888] ;  /* 0x00011100ff0417ac */ /* 0x000ea20008000a00 */
[----:B------:R-:W-:Y:S07]  /*48b0*/  @UP1 UIMAD UR6, UR36, UR30, URZ ;  /* 0x0000001e240612a4 */ /* 0x000fee000f8e02ff */
[----:B------:R-:W-:Y:S01]  /*48c0*/  @!P1 PRMT R86, R0, 0x7610, R86 ;  /* 0x0000761000569816 */ /* 0x000fe20000000056 */
[----:B--2---:R-:W-:Y:S06]  /*48d0*/  @UP1 UIMAD.WIDE UR4, UR6, 0x4, UR4 ;  /* 0x00000004060418a5 */ /* 0x004fec000f8e0204 */
[----:B------:R-:W-:Y:S01]  /*48e0*/  IMAD.U32 R6, RZ, RZ, UR4 ;  /* 0x00000004ff067e24 */ /* 0x000fe2000f8e00ff */
[----:B------:R-:W-:Y:S04]  /*48f0*/  MOV R7, UR5 ;  /* 0x0000000500077c02 */ /* 0x000fe80008000f00 */
[----:B------:R-:W2:Y:S01]  /*4900*/  @!UP1 LDCU UR4, c[0x0][0x880] ;  /* 0x00011000ff0497ac */ /* 0x000ea20008000800 */
[----:B-1---5:R4:W5:Y:S02]  /*4910*/  @P1 LDG.E R39, desc[UR8][R6.64] ;  /* 0x0000000806271981 */ /* 0x022964000c1e1900 */
[----:B--2-4-:R-:W-:Y:S07]  /*4920*/  @!P1 IMAD.U32 R39, RZ, RZ, UR4 ;  /* 0x00000004ff279e24 */ /* 0x014fee000f8e00ff */
.L_x_81:
[----:B-----5:R-:W-:Y:S01]  /*4930*/  @!P0 FSETP.EQ.AND P2, PT, R39, RZ, PT ;  /* 0x000000ff2700820b */ /* 0x020fe20003f42000 */
[----:B------:R-:W-:Y:S01]  /*4940*/  @!UPT UIADD3 URZ, UPT, UPT, URZ, URZ, URZ ;  /* 0x000000fffffff290 */ /* 0x000fe2000fffe0ff */
[----:B------:R-:W-:Y:S11]  /*4950*/  @!P0 BRA `(.L_x_82) ;  /* 0x0000000000148947 */ /* 0x000ff60003800000 */
[----:B------:R-:W-:Y:S02]  /*4960*/  LOP3.LUT P0, RZ, R86, 0xff, RZ, 0xc0, !PT ;  /* 0x000000ff56ff7812 */ /* 0x000fe4000780c0ff */
[----:B------:R-:W-:Y:S04]  /*4970*/  PLOP3.LUT P2, PT, PT, PT, UP1, 0x80, 0x8 ;  /* 0x000000000008781c */ /* 0x000fe80003f4f018 */
[----:B------:R-:W-:Y:S07]  /*4980*/  PLOP3.LUT P2, PT, P2, PT, PT, 0x8, 0x80 ;  /* 0x000000000080781c */ /* 0x000fee000174e170 */
[----:B------:R-:W-:Y:S11]  /*4990*/  @P0 FSETP.EQ.AND P2, PT, R39, RZ, PT ;  /* 0x000000ff2700020b */ /* 0x000ff60003f42000 */
[----:B------:R-:W-:Y:S02]  /*49a0*/  @!UPT UIADD3 URZ, UPT, UPT, URZ, URZ, URZ ;  /* 0x000000fffffff290 */ /* 0x000fe4000fffe0ff */
.L_x_82:
[----:B------:R-:W2:Y:S01]  /*49b0*/  SYNCS.PHASECHK.TRANS64.TRYWAIT P0, [UR21+0x78], R4 ;  /* 0x00007804ff0075a7 */ /* 0x000ea20008001115 */
[----:B------:R-:W-:Y:S04]  /*49c0*/  ELECT P1, URZ, PT ;  /* 0x0000000000ff782f */ /* 0x000fe80003820000 */
[----:B------:R-:W-:Y:S01]  /*49d0*/  PLOP3.LUT P1, PT, P2, P1, PT, 0xf2, 0x2f ;  /* 0x00000000002f781c */ /* 0x000fe20001723e72 */
[----:B------:R-:W-:Y:S01]  /*49e0*/  @!UPT UIADD3 URZ, UPT, UPT, URZ, URZ, URZ ;  /* 0x000000fffffff290 */ /* 0x000fe2000fffe0ff */
[----:B--2---:R-:W-:Y:S11]  /*49f0*/  @!P0 BRA `(.L_x_83) ;  /* 0x0000004800308947 */ /* 0x004ff60003800000 */
.L_x_163:
[----:B------:R-:W-:Y:S01]  /*4a00*/  @!P1 IADD3 R2, P0, PT, R12, 0x580, RZ ;  /* 0x000005800c029810 */ /* 0x000fe20007f1e0ff */
[----:B------:R-:W-:Y:S01]  /*4a10*/  VOTEU.ALL UP0, P1 ;  /* 0x0000000000ff7886 */ /* 0x000fe20000800000 */
[----:B------:R-:W-:Y:S01]  /*4a20*/  UMOV UR6, 0x0 ;  /* 0x0000000000067882 */ /* 0x000fe20000000000 */
[----:B------:R-:W-:Y:S01]  /*4a30*/  UMOV UR7, 0x10000000 ;  /* 0x1000000000077882 */ /* 0x000fe20000000000 */
[----:B------:R-:W-:Y:S01]  /*4a40*/  @!P1 R2UR UR5, R2 ;  /* 0x00000000020592ca */ /* 0x000fe200000e0000 */
[----:B-1----:R-:W-:Y:S01]  /*4a50*/  @!P1 IMAD.X R0, RZ, RZ, R13, P0 ;  /* 0x000000ffff009224 */ /* 0x002fe200000e060d */
[----:B------:R-:W-:Y:S01]  /*4a60*/  @!UP0 UIADD3 UR24, UPT, UPT, UR21, 0x200, URZ ;  /* 0x0000020015188890 */ /* 0x000fe2000fffe0ff */
[----:B------:R-:W-:Y:S01]  /*4a70*/  VOTEU.ALL UP0, P1 ;  /* 0x0000000000ff7886 */ /* 0x000fe20000800000 */
[----:B------:R-:W-:Y:S02]  /*4a80*/  UMOV UR28, UR36 ;  /* 0x00000024001c7c82 */ /* 0x000fe40008000000 */
[----:B------:R-:W-:Y:S01]  /*4a90*/  @!P1 R2UR UR4, R0 ;  /* 0x00000000000492ca */ /* 0x000fe200000e0000 */
[----:B------:R-:W-:Y:S06]  /*4aa0*/  @!P1 IMAD.MOV.U32 R0, RZ, RZ, 0x1000 ;  /* 0x00001000ff009424 */ /* 0x000fec00078e00ff */
[----:B------:R-:W-:Y:S06]  /*4ab0*/  IMAD.U32 R6, RZ, RZ, UR5 ;  /* 0x00000005ff067e24 */ /* 0x000fec000f8e00ff */
[----:B------:R-:W-:Y:S01]  /*4ac0*/  IMAD.U32 R7, RZ, RZ, UR4 ;  /* 0x00000004ff077e24 */ /* 0x000fe2000f8e00ff */
[----:B------:R-:W-:Y:S04]  /*4ad0*/  @!P1 R2UR UR4, R6 ;  /* 0x00000000060492ca */ /* 0x000fe800000e0000 */
[----:B------:R-:W-:Y:S11]  /*4ae0*/  @!P1 R2UR UR5, R7 ;  /* 0x00000000070592ca */ /* 0x000ff600000e0000 */
[----:B------:R-:W-:Y:S02]  /*4af0*/  @!UPT UIADD3 URZ, UPT, UPT, URZ, URZ, URZ ;  /* 0x000000fffffff290 */ /* 0x000fe4000fffe0ff */
[----:B------:R1:W-:Y:S01]  /*4b00*/  @!UP0 UTMALDG.3D [UR24], [UR4], desc[UR6] ;  /* 0x00000618040085b4 */ /* 0x0003e20008011000 */
[----:B------:R1:W-:Y:S01]  /*4b10*/  @!P1 SYNCS.ARRIVE.TRANS64.RED.A0TR RZ, [UR21+0x60], R0 ;  /* 0x00006000ffff99a7 */ /* 0x0003e20008300415 */
[----:B------:R-:W-:Y:S01]  /*4b20*/  SYNCS.ARRIVE.TRANS64.RED.A1T0 RZ, [UR43], RZ ;  /* 0x000000ffffff79a7 */ /* 0x000fe2000810042b */
[----:B------:R-:W2:Y:S02]  /*4b30*/  SYNCS.PHASECHK.TRANS64.TRYWAIT P0, [UR21+0x80], R4 ;  /* 0x00008004ff0075a7 */ /* 0x000ea40008001115 */
[----:B-12---:R-:W-:Y:S05]  /*4b40*/  @!P0 BRA `(.L_x_84) ;  /* 0x0000004400f48947 */ /* 0x006fea0003800000 */
.L_x_165:
[----:B------:R-:W-:Y:S01]  /*4b50*/  @!P1 IADD3 R2, P0, PT, R12, 0x580, RZ ;  /* 0x000005800c029810 */ /* 0x000fe20007f1e0ff */
[----:B------:R-:W-:Y:S01]  /*4b60*/  VOTEU.ALL UP0, P1 ;  /* 0x0000000000ff7886 */ /* 0x000fe20000800000 */
[----:B------:R-:W-:Y:S01]  /*4b70*/  UMOV UR6, 0x0 ;  /* 0x0000000000067882 */ /* 0x000fe20000000000 */
[----:B------:R-:W-:Y:S01]  /*4b80*/  UMOV UR7, 0x10000000 ;  /* 0x1000000000077882 */ /* 0x000fe20000000000 */
[----:B------:R-:W-:Y:S01]  /*4b90*/  @!P1 R2UR UR5, R2 ;  /* 0x00000000020592ca */ /* 0x000fe200000e0000 */
[----:B------:R-:W-:Y:S01]  /*4ba0*/  @!P1 IMAD.X R0, RZ, RZ, R13, P0 ;  /* 0x000000ffff009224 */ /* 0x000fe200000e060d */
[----:B------:R-:W-:Y:S01]  /*4bb0*/  @!UP0 UIADD3 UR18, UPT, UPT, UR26, 0x40, URZ ;  /* 0x000000401a128890 */ /* 0x000fe2000fffe0ff */
[----:B------:R-:W-:Y:S01]  /*4bc0*/  VIADD R10, R10, 0x1 ;  /* 0x000000010a0a7836 */ /* 0x000fe20000000000 */
[----:B------:R-:W-:Y:S02]  /*4bd0*/  @!UP0 UIADD3 UR16, UPT, UPT, UR21, 0x1200, URZ ;  /* 0x0000120015108890 */ /* 0x000fe4000fffe0ff */
[----:B------:R-:W-:Y:S01]  /*4be0*/  @!P1 R2UR UR4, R0 ;  /* 0x00000000000492ca */ /* 0x000fe200000e0000 */
[----:B------:R-:W-:Y:S01]  /*4bf0*/  VOTEU.ALL UP0, P1 ;  /* 0x0000000000ff7886 */ /* 0x000fe20000800000 */
[----:B------:R-:W-:Y:S01]  /*4c00*/  @!P1 IMAD.MOV.U32 R0, RZ, RZ, 0x1000 ;  /* 0x00001000ff009424 */ /* 0x000fe200078e00ff */
[----:B------:R-:W-:Y:S01]  /*4c10*/  UMOV UR19, UR27 ;  /* 0x0000001b00137c82 */ /* 0x000fe20008000000 */
[----:B------:R-:W-:Y:S03]  /*4c20*/  UMOV UR20, UR36 ;  /* 0x0000002400147c82 */ /* 0x000fe60008000000 */
        /* <DEDUP_REMOVED lines=8> */
[----:B------:R-:W4:Y:S02]  /*4cb0*/  SYNCS.PHASECHK.TRANS64.TRYWAIT P0, [UR21+0x88], R4 ;  /* 0x00008804ff0075a7 */ /* 0x000f240008001115 */
[----:B--2-4-:R-:W-:Y:S05]  /*4cc0*/  @!P0 BRA `(.L_x_85) ;  /* 0x0000004400ac8947 */ /* 0x014fea0003800000 */
.L_x_167:
[----:B------:R-:W-:Y:S01]  /*4cd0*/  @!P1 IADD3 R2, P0, PT, R12, 0x580, RZ ;  /* 0x000005800c029810 */ /* 0x000fe20007f1e0ff */
[----:B------:R-:W-:Y:S01]  /*4ce0*/  VOTEU.ALL UP0, P1 ;  /* 0x0000000000ff7886 */ /* 0x000fe20000800000 */
[----:B------:R-:W-:Y:S01]  /*4cf0*/  UMOV UR6, 0x0 ;  /* 0x0000000000067882 */ /* 0x000fe20000000000 */
[----:B------:R-:W-:Y:S01]  /*4d00*/  UMOV UR7, 0x10000000 ;  /* 0x1000000000077882 */ /* 0x000fe20000000000 */
[----:B------:R-:W-:Y:S01]  /*4d10*/  @!P1 R2UR UR5, R2 ;  /* 0x00000000020592ca */ /* 0x000fe200000e0000 */
[----:B------:R-:W-:Y:S01]  /*4d20*/  @!P1 IMAD.X R0, RZ, RZ, R13, P0 ;  /* 0x000000ffff009224 */ /* 0x000fe200000e060d */
[----:B------:R-:W-:Y:S01]  /*4d30*/  @!UP0 UIADD3 UR10, UPT, UPT, UR26, 0x80, URZ ;  /* 0x000000801a0a8890 */ /* 0x000fe2000fffe0ff */
[----:B------:R-:W-:Y:S01]  /*4d40*/  ISETP.NE.AND P0, PT, R10, 0x2, PT ;  /* 0x000000020a00780c */ /* 0x000fe20003f05270 */
[----:B------:R-:W-:Y:S01]  /*4d50*/  @!UP0 UIADD3 UR8, UPT, UPT, UR21, 0x2200, URZ ;  /* 0x0000220015088890 */ /* 0x000fe2000fffe0ff */
[----:B------:R-:W-:Y:S01]  /*4d60*/  LOP3.LUT R11, R11, 0x1, RZ, 0x3c, !PT ;  /* 0x000000010b0b7812 */ /* 0x000fe200078e3cff */
[----:B------:R-:W-:Y:S01]  /*4d70*/  @!UP0 UIADD3 UR9, UPT, UPT, UR21, 0x70, URZ ;  /* 0x0000007015098890 */ /* 0x000fe2000fffe0ff */
[----:B------:R-:W-:Y:S01]  /*4d80*/  @!P1 R2UR UR4, R0 ;  /* 0x00000000000492ca */ /* 0x000fe200000e0000 */
[----:B------:R-:W-:Y:S01]  /*4d90*/  VOTEU.ALL UP0, P1 ;  /* 0x0000000000ff7886 */ /* 0x000fe20000800000 */
[----:B------:R-:W-:Y:S01]  /*4da0*/  UMOV UR11, UR27 ;  /* 0x0000001b000b7c82 */ /* 0x000fe20008000000 */
[----:B------:R-:W-:Y:S01]  /*4db0*/  UMOV UR12, UR36 ;  /* 0x00000024000c7c82 */ /* 0x000fe20008000000 */
[----:B------:R-:W-:Y:S01]  /*4dc0*/  SEL R0, RZ, 0x1, P0 ;  /* 0x00000001ff007807 */ /* 0x000fe20000000000 */
[----:B------:R-:W-:Y:S01]  /*4dd0*/  UIADD3 UR24, UPT, UPT, UR13, UR62, URZ ;  /* 0x0000003e0d187290 */ /* 0x000fe2000fffe0ff */
[----:B-1----:R-:W-:Y:S01]  /*4de0*/  IMAD.U32 R4, RZ, RZ, UR5 ;  /* 0x00000005ff047e24 */ /* 0x002fe2000f8e00ff */
[----:B------:R-:W-:Y:S01]  /*4df0*/  SEL R10, R10, RZ, P0 ;  /* 0x000000ff0a0a7207 */ /* 0x000fe20000000000 */
[----:B------:R-:W-:Y:S01]  /*4e00*/  UIADD3 UR20, UPT, UPT, UR14, UR63, URZ ;  /* 0x0000003f0e147290 */ /* 0x000fe2000fffe0ff */
[----:B------:R-:W-:Y:S01]  /*4e10*/  LOP3.LUT R9, R9, R0, RZ, 0x3c, !PT ;  /* 0x0000000009097212 */ /* 0x000fe200078e3cff */
[----:B------:R-:W-:Y:S01]  /*4e20*/  UMOV UR36, UR29 ;  /* 0x0000001d00247c82 */ /* 0x000fe20008000000 */
[----:B------:R-:W-:Y:S02]  /*4e30*/  UPLOP3.LUT UP4, UPT, UPT, UPT, UPT, 0x80, 0x8 ;  /* 0x000000000008789c */ /* 0x000fe40003f8f070 */
[----:B------:R-:W-:Y:S01]  /*4e40*/  IMAD.U32 R5, RZ, RZ, UR4 ;  /* 0x00000004ff057e24 */ /* 0x000fe2000f8e00ff */
[----:B------:R-:W-:Y:S04]  /*4e50*/  @!P1 R2UR UR4, R4 ;  /* 0x00000000040492ca */ /* 0x000fe800000e0000 */
[----:B------:R-:W-:Y:S11]  /*4e60*/  @!P1 R2UR UR5, R5 ;  /* 0x00000000050592ca */ /* 0x000ff600000e0000 */
[----:B------:R-:W-:Y:S02]  /*4e70*/  @!UPT UIADD3 URZ, UPT, UPT, URZ, URZ, URZ ;  /* 0x000000fffffff290 */ /* 0x000fe4000fffe0ff */
[----:B------:R1:W-:Y:S01]  /*4e80*/  @!UP0 UTMALDG.3D [UR8], [UR4], desc[UR6] ;  /* 0x00000608040085b4 */ /* 0x0003e20008011000 */
[----:B------:R1:W-:Y:S01]  /*4e90*/  @!P1 SYNCS.ARRIVE.TRANS64.RED.A0TR RZ, [UR21+0x70], R3 ;  /* 0x00007003ffff99a7 */ /* 0x0003e20008300415 */
[----:B------:R-:W-:Y:S01]  /*4ea0*/  SYNCS.ARRIVE.TRANS64.RED.A1T0 RZ, [UR40], RZ ;  /* 0x000000ffffff79a7 */ /* 0x000fe20008100428 */
[----:B------:R-:W-:Y:S05]  /*4eb0*/  BRA.U UP2, `(.L_x_86) ;  /* 0xfffffff102b87547 */ /* 0x000fea000b83ffff */
[----:B-1----:R-:W-:-:S04]  /*4ec0*/  SHF.L.U32 R3, R11, 0x1f, RZ ;  /* 0x0000001f0b037819 */ /* 0x002fc800000006ff */
[----:B------:R-:W1:Y:S02]  /*4ed0*/  SYNCS.PHASECHK.TRANS64.TRYWAIT P0, [UR21+0x78], R3 ;  /* 0x00007803ff0075a7 */ /* 0x000e640008001115 */
[----:B-1----:R-:W-:Y:S05]  /*4ee0*/  @!P0 BRA `(.L_x_87) ;  /* 0x00000044003c8947 */ /* 0x002fea0003800000 */
.L_x_169:
[----:B------:R-:W2:Y:S02]  /*4ef0*/  SYNCS.PHASECHK.TRANS64.TRYWAIT P0, [UR21+0x80], R3 ;  /* 0x00008003ff0075a7 */ /* 0x000ea40008001115 */
[----:B--2---:R-:W-:Y:S05]  /*4f00*/  @!P0 BRA `(.L_x_88) ;  /* 0x00000044004c8947 */ /* 0x004fea0003800000 */
.L_x_171:
[----:B-1----:R-:W-:-:S07]  /*4f10*/  MOV R0, UR21 ;  /* 0x0000001500007c02 */ /* 0x002fce0008000f00 */
.L_x_89:
[----:B-1----:R-:W-:-:S04]  /*4f20*/  SHF.L.U32 R3, R11, 0x1f, RZ ;  /* 0x0000001f0b037819 */ /* 0x002fc800000006ff */
[----:B------:R1:W2:Y:S03]  /*4f30*/  SYNCS.PHASECHK.TRANS64.TRYWAIT P0, [R0+URZ+0x88], R3 ;  /* 0x00008803000075a7 */ /* 0x0002a600080011ff */
[----:B--2---:R-:W-:Y:S05]  /*4f40*/  @!P0 NANOSLEEP.SYNCS 0x989680 ;  /* 0x009896800000895d */ /* 0x004fea0003900000 */
[----:B------:R-:W2:Y:S02]  /*4f50*/  @!P0 SYNCS.PHASECHK.TRANS64 P0, [R0+URZ+0x88], R3 ;  /* 0x00008803000085a7 */ /* 0x000ea400080010ff */
[----:B--23--:R-:W-:Y:S05]  /*4f60*/  @P0 EXIT ;  /* 0x000000000000094d */ /* 0x00cfea0003800000 */
[----:B------:R-:W-:Y:S05]  /*4f70*/  BRA `(.L_x_89) ;  /* 0xfffffffc00e87947 */ /* 0x000fea000383ffff */
.L_x_76:
[----:B------:R-:W-:-:S06]  /*4f80*/  UISETP.GE.AND UP0, UPT, UR21, 0x4, UPT ;  /* 0x000000041500788c */ /* 0x000fcc000bf06270 */
[----:B------:R-:W-:-:S13]  /*4f90*/  PLOP3.LUT P0, PT, PT, PT, UP0, 0x80, 0x8 ;  /* 0x000000000008781c */ /* 0x000fda0003f0f008 */
[----:B-1----:R-:W-:Y:S05]  /*4fa0*/  @!P0 EXIT ;  /* 0x000000000000894d */ /* 0x002fea0003800000 */
[----:B------:R-:W1:Y:S08]  /*4fb0*/  S2UR UR4, SR_CgaCtaId ;  /* 0x00000000000479c3 */ /* 0x000e700000008800 */
[----:B------:R-:W-:Y:S01]  /*4fc0*/  BAR.SYNC.DEFER_BLOCKING 0x6, 0xa0 ;  /* 0x0182800000007b1d */ /* 0x000fe20000010000 */
[C---:B------:R-:W-:Y:S01]  /*4fd0*/  IMAD.SHL.U32 R2, R95.reuse, 0x20, RZ ;  /* 0x000000205f027824 */ /* 0x040fe200078e00ff */
[C---:B------:R-:W-:Y:S01]  /*4fe0*/  LOP3.LUT R96, R95.reuse, 0x60, RZ, 0xc0, !PT ;  /* 0x000000605f607812 */ /* 0x040fe200078ec0ff */
[----:B------:R-:W-:-:S02]  /*4ff0*/  IMAD.SHL.U32 R7, R95, 0x40, RZ ;  /* 0x000000405f077824 */ /* 0x000fc400078e00ff */
[----:B------:R-:W-:Y:S02]  /*5000*/  HFMA2 R36, -RZ, RZ, 0, 0 ;  /* 0x00000000ff247431 */ /* 0x000fe400000001ff */
[----:B------:R-:W-:Y:S01]  /*5010*/  IMAD.SHL.U32 R5, R95, 0x2, RZ ;  /* 0x000000025f057824 */ /* 0x000fe200078e00ff */
[----:B------:R-:W-:Y:S01]  /*5020*/  UMOV UR44, 0x400 ;  /* 0x00000400002c7882 */ /* 0x000fe20000000000 */
[----:B------:R-:W2:Y:S01]  /*5030*/  LDC.64 R84, c[0x0][0x8b0] ;  /* 0x00022c00ff547b82 */ /* 0x000ea20000000a00 */
[----:B------:R-:W-:Y:S01]  /*5040*/  LOP3.LUT R2, R2, 0xc00, RZ, 0xc0, !PT ;  /* 0x00000c0002027812 */ /* 0x000fe200078ec0ff */
[----:B------:R-:W-:Y:S01]  /*5050*/  IMAD.MOV.U32 R94, RZ, RZ, RZ ;  /* 0x000000ffff5e7224 */ /* 0x000fe200078e00ff */
[----:B------:R-:W-:Y:S01]  /*5060*/  LOP3.LUT R4, R7, 0x180, RZ, 0xc0, !PT ;  /* 0x0000018007047812 */ /* 0x000fe200078ec0ff */
[----:B------:R-:W-:Y:S01]  /*5070*/  IMAD.MOV.U32 R89, RZ, RZ, RZ ;  /* 0x000000ffff597224 */ /* 0x000fe200078e00ff */
[----:B------:R-:W-:Y:S02]  /*5080*/  LOP3.LUT R2, R2, 0x40, R7, 0xf8, !PT ;  /* 0x0000004002027812 */ /* 0x000fe400078ef807 */
[----:B------:R-:W-:-:S02]  /*5090*/  CS2R R92, SRZ ;  /* 0x00000000005c7805 */ /* 0x000fc4000001ff00 */
[----:B------:R-:W-:Y:S01]  /*50a0*/  LOP3.LUT R5, R4, 0x20, R5, 0xf8, !PT ;  /* 0x0000002004057812 */ /* 0x000fe200078ef805 */
[----:B------:R-:W3:Y:S01]  /*50b0*/  LDC.64 R74, c[0x0][0x8a8] ;  /* 0x00022a00ff4a7b82 */ /* 0x000ee20000000a00 */
[----:B------:R-:W-:Y:S01]  /*50c0*/  LOP3.LUT R73, R2, 0x200, R7, 0xf8, !PT ;  /* 0x0000020002497812 */ /* 0x000fe200078ef807 */
[C---:B------:R-:W-:Y:S01]  /*50d0*/  IMAD.U32 R2, R95.reuse, 0x10000, RZ ;  /* 0x000100005f027824 */ /* 0x040fe200078e00ff */
[----:B------:R-:W4:Y:S01]  /*50e0*/  LDCU UR58, c[0x0][0x370] ;  /* 0x00006e00ff3a77ac */ /* 0x000f220008000800 */
[C---:B------:R-:W-:Y:S01]  /*50f0*/  IMAD.SHL.U32 R4, R95.reuse, 0x8, RZ ;  /* 0x000000085f047824 */ /* 0x040fe200078e00ff */
[----:B------:R-:W-:Y:S01]  /*5100*/  LOP3.LUT R95, R95, 0x2, RZ, 0xc0, !PT ;  /* 0x000000025f5f7812 */ /* 0x000fe200078ec0ff */
[----:B------:R-:W-:Y:S01]  /*5110*/  IMAD.MOV.U32 R91, RZ, RZ, RZ ;  /* 0x000000ffff5b7224 */ /* 0x000fe200078e00ff */
[----:B------:R-:W-:Y:S01]  /*5120*/  LOP3.LUT R2, R2, 0x600000, RZ, 0xc0, !PT ;  /* 0x0060000002027812 */ /* 0x000fe200078ec0ff */
[----:B-1----:R-:W-:Y:S01]  /*5130*/  ULEA UR44, UR4, UR44, 0x18 ;  /* 0x0000002c042c7291 */ /* 0x002fe2000f8ec0ff */
[----:B------:R-:W-:Y:S01]  /*5140*/  LOP3.LUT R4, R5, 0x30, R4, 0x78, !PT ;  /* 0x0000003005047812 */ /* 0x000fe200078e7804 */
[----:B------:R-:W-:Y:S01]  /*5150*/  IMAD.MOV R90, RZ, RZ, -R95 ;  /* 0x000000ffff5a7224 */ /* 0x000fe200078e0a5f */
[----:B------:R-:W1:Y:S02]  /*5160*/  LDCU UR43, c[0x0][0xb0c] ;  /* 0x00016180ff2b77ac */ /* 0x000e640008000800 */
[----:B------:R-:W-:Y:S01]  /*5170*/  LOP3.LUT R73, R73, R4, RZ, 0xfc, !PT ;  /* 0x0000000449497212 */ /* 0x000fe200078efcff */
[----:B------:R-:W-:-:S03]  /*5180*/  UIADD3 UR5, UPT, UPT, UR44, 0x200, URZ ;  /* 0x000002002c057890 */ /* 0x000fc6000fffe0ff */
[----:B------:R-:W4:Y:S01]  /*5190*/  LDS R3, [UR44+0x150] ;  /* 0x0001502cff037984 */ /* 0x000f220008000800 */
[----:B------:R-:W-:Y:S01]  /*51a0*/  UIADD3 UR4, UPT, UPT, UR44, 0x3200, URZ ;  /* 0x000032002c047890 */ /* 0x000fe2000fffe0ff */
[----:B------:R-:W1:Y:S01]  /*51b0*/  LDCU UR39, c[0x0][0xb30] ;  /* 0x00016600ff2777ac */ /* 0x000e620008000800 */
[----:B------:R-:W-:-:S04]  /*51c0*/  IMAD.U32 R97, RZ, RZ, UR5 ;  /* 0x00000005ff617e24 */ /* 0x000fc8000f8e00ff */
[----:B------:R-:W-:Y:S01]  /*51d0*/  MOV R98, UR4 ;  /* 0x0000000400627c02 */ /* 0x000fe20008000f00 */
[----:B------:R-:W1:Y:S01]  /*51e0*/  LDCU.64 UR56, c[0x0][0x888] ;  /* 0x00011100ff3877ac */ /* 0x000e620008000a00 */
[----:B------:R-:W1:Y:S01]  /*51f0*/  LDCU.64 UR40, c[0x0][0xb28] ;  /* 0x00016500ff2877ac */ /* 0x000e620008000a00 */
[----:B------:R-:W1:Y:S01]  /*5200*/  LDCU.64 UR60, c[0x0][0x890] ;  /* 0x00011200ff3c77ac */ /* 0x000e620008000a00 */
[----:B------:R-:W1:Y:S01]  /*5210*/  LDCU.128 UR52, c[0x0][0xb10] ;  /* 0x00016200ff3477ac */ /* 0x000e620008000c00 */
[----:B------:R-:W1:Y:S01]  /*5220*/  LDCU UR47, c[0x0][0x374] ;  /* 0x00006e80ff2f77ac */ /* 0x000e620008000800 */
[----:B------:R-:W-:Y:S01]  /*5230*/  UMOV UR45, URZ ;  /* 0x000000ff002d7c82 */ /* 0x000fe20008000000 */
[----:B-1234-:R-:W-:-:S07]  /*5240*/  IMAD.IADD R2, R3, 0x1, R2 ;  /* 0x0000000103027824 */ /* 0x01efce00078e0202 */
.L_x_128:
[----:B------:R-:W-:Y:S02]  /*5250*/  LEA R8, R89, UR44, 0x3 ;  /* 0x0000002c59087c11 */ /* 0x000fe4000f8e18ff */
[----:B------:R-:W-:Y:S02]  /*5260*/  SHF.L.U32 R3, R93, 0x1f, RZ ;  /* 0x0000001f5d037819 */ /* 0x000fe400000006ff */
[----:B------:R-:W-:Y:S02]  /*5270*/  LEA R5, R89, UR44, 0x4 ;  /* 0x0000002c59057c11 */ /* 0x000fe4000f8e20ff */
[----:B-1----:R-:W1:Y:S02]  /*5280*/  SYNCS.PHASECHK.TRANS64.TRYWAIT P0, [R8+URZ+0xa0], R3 ;  /* 0x0000a003080075a7 */ /* 0x002e6400080011ff */
[----:B-1----:R-:W-:Y:S05]  /*5290*/  @!P0 BRA `(.L_x_90) ;  /* 0x0000004000808947 */ /* 0x002fea0003800000 */
.L_x_172:
[----:B------:R-:W2:Y:S01]  /*52a0*/  LDS.128 R4, [R5+0x130] ;  /* 0x0001300005047984 */ /* 0x000ea20000000c00 */
[----:B------:R-:W-:Y:S01]  /*52b0*/  UISETP.GE.AND UP0, UPT, UR42, 0x1, UPT ;  /* 0x000000012a00788c */ /* 0x000fe2000bf06270 */
[----:B------:R-:W-:Y:S01]  /*52c0*/  @!PT LDS RZ, [RZ] ;  /* 0x00000000fffff984 */ /* 0x000fe20000000800 */
[----:B------:R-:W-:Y:S01]  /*52d0*/  @!PT LDS RZ, [RZ] ;  /* 0x00000000fffff984 */ /* 0x000fe20000000800 */
[----:B------:R-:W-:Y:S01]  /*52e0*/  @!PT LDS RZ, [RZ] ;  /* 0x00000000fffff984 */ /* 0x000fe20000000800 */
[----:B------:R-:W-:Y:S01]  /*52f0*/  @!PT LDS RZ, [RZ] ;  /* 0x00000000fffff984 */ /* 0x000fe20000000800 */
[----:B------:R3:W-:Y:S06]  /*5300*/  MEMBAR.ALL.CTA ;  /* 0x0000000000007992 */ /* 0x0007ec0000008000 */
[----:B---3--:R-:W3:Y:S01]  /*5310*/  FENCE.VIEW.ASYNC.S ;  /* 0x00000000000073c6 */ /* 0x008ee20000000000 */
[----:B--2---:R-:W-:Y:S11]  /*5320*/  LOP3.LUT P0, RZ, R6, 0x1, RZ, 0xc0, !PT ;  /* 0x0000000106ff7812 */ /* 0x004ff6000780c0ff */
[----:B------:R-:W-:Y:S02]  /*5330*/  @!UPT UIADD3 URZ, UPT, UPT, URZ, URZ, URZ ;  /* 0x000000fffffff290 */ /* 0x000fe4000fffe0ff */
[----:B---3--:R-:W-:Y:S01]  /*5340*/  VOTEU.ANY UP1, P0 ;  /* 0x0000000000ff7886 */ /* 0x008fe20000020100 */
[----:B------:R-:W-:Y:S01]  /*5350*/  PLOP3.LUT P0, PT, PT, PT, UP1, 0x80, 0x8 ;  /* 0x000000000008781c */ /* 0x000fe20003f0f018 */
[----:B------:R-:W-:Y:S11]  /*5360*/  UP2UR UR46, UPR, URZ, 0x2 ;  /* 0x00000002ff2e7883 */ /* 0x000ff60008000000 */
[----:B------:R-:W-:Y:S01]  /*5370*/  @!UPT UIADD3 URZ, UPT, UPT, URZ, URZ, URZ ;  /* 0x000000fffffff290 */ /* 0x000fe2000fffe0ff */
[----:B------:R-:W-:Y:S02]  /*5380*/  @P0 SHF.R.U32.HI R0, RZ, 0x10, R5 ;  /* 0x00000010ff000819 */ /* 0x000fe40000011605 */
[----:B-1----:R-:W-:Y:S02]  /*5390*/  @P0 MOV R3, R4 ;  /* 0x0000000400030202 */ /* 0x002fe40000000f00 */
        /* <DEDUP_REMOVED lines=11> */
[----:B------:R-:W2:Y:S01]  /*5450*/  LDCU UR12, c[0x0][0xb20] ;  /* 0x00016400ff0c77ac */ /* 0x000ea20008000800 */
[----:B------:R-:W-:Y:S02]  /*5460*/  UIMAD.WIDE.U32 UR4, UR47, UR55, URZ ;  /* 0x000000372f0472a5 */ /* 0x000fe4000f8e00ff */
[----:B------:R-:W-:Y:S02]  /*5470*/  UIMAD.WIDE.U32 UR6, UR58, UR52, URZ ;  /* 0x000000343a0672a5 */ /* 0x000fe4000f8e00ff */
[----:B------:R-:W-:Y:S02]  /*5480*/  UISETP.NE.AND UP0, UPT, UR54, 0x1, UPT ;  /* 0x000000013600788c */ /* 0x000fe4000bf05270 */
[----:B------:R-:W-:Y:S02]  /*5490*/  UIMAD.WIDE.U32 UR8, UR37, UR55, URZ ;  /* 0x00000037250872a5 */ /* 0x000fe4000f8e00ff */
[----:B------:R-:W-:Y:S02]  /*54a0*/  UIMAD.WIDE.U32 UR10, UR38, UR52, URZ ;  /* 0x00000034260a72a5 */ /* 0x000fe4000f8e00ff */
[----:B------:R-:W-:Y:S02]  /*54b0*/  UISETP.NE.AND UP1, UPT, UR43, 0x1, UPT ;  /* 0x000000012b00788c */ /* 0x000fe4000bf25270 */
[----:B------:R-:W-:Y:S01]  /*54c0*/  UISETP.NE.AND UP2, UPT, UR42, 0x1, UPT ;  /* 0x000000012a00788c */ /* 0x000fe2000bf45270 */
[----:B------:R-:W-:Y:S02]  /*54d0*/  UMOV UR4, UR5 ;  /* 0x0000000500047c82 */ /* 0x000fe40008000000 */
[----:B--2---:R-:W-:Y:S03]  /*54e0*/  USHF.R.U32.HI UR5, URZ, UR12, UR4 ;  /* 0x0000000cff057299 */ /* 0x004fe60008011604 */
[----:B------:R-:W-:Y:S02]  /*54f0*/  UMOV UR4, UR7 ;  /* 0x0000000700047c82 */ /* 0x000fe40008000000 */
[----:B------:R-:W-:Y:S02]  /*5500*/  USHF.R.U32.HI UR7, URZ, UR53, UR4 ;  /* 0x00000035ff077299 */ /* 0x000fe40008011604 */
[----:B------:R-:W-:Y:S02]  /*5510*/  USEL UR4, UR47, UR5, !UP0 ;  /* 0x000000052f047287 */ /* 0x000fe4000c000000 */
[----:B------:R-:W-:Y:S01]  /*5520*/  USEL UR7, UR58, UR7, !UP1 ;  /* 0x000000073a077287 */ /* 0x000fe2000c800000 */
[----:B------:R-:W-:Y:S01]  /*5530*/  UMOV UR5, UR9 ;  /* 0x0000000900057c82 */ /* 0x000fe20008000000 */
[----:B------:R-:W-:Y:S02]  /*5540*/  UIMAD.WIDE.U32 UR8, UR4, UR40, URZ ;  /* 0x00000028040872a5 */ /* 0x000fe4000f8e00ff */
[----:B------:R-:W-:Y:S03]  /*5550*/  USHF.R.U32.HI UR6, URZ, UR12, UR5 ;  /* 0x0000000cff067299 */ /* 0x000fe60008011605 */
[----:B------:R-:W-:Y:S01]  /*5560*/  UMOV UR5, UR11 ;  /* 0x0000000b00057c82 */ /* 0x000fe20008000000 */
[----:B------:R-:W-:Y:S02]  /*5570*/  UIMAD.WIDE.U32 UR10, UR7, UR40, URZ ;  /* 0x00000028070a72a5 */ /* 0x000fe4000f8e00ff */
[----:B------:R-:W-:Y:S02]  /*5580*/  USHF.R.U32.HI UR12, URZ, UR53, UR5 ;  /* 0x00000035ff0c7299 */ /* 0x000fe40008011605 */
[----:B------:R-:W-:Y:S01]  /*5590*/  USEL UR6, UR37, UR6, !UP0 ;  /* 0x0000000625067287 */ /* 0x000fe2000c000000 */
[----:B------:R-:W-:Y:S02]  /*55a0*/  UMOV UR5, UR9 ;  /* 0x0000000900057c82 */ /* 0x000fe40008000000 */
[----:B------:R-:W-:Y:S01]  /*55b0*/  UMOV UR10, UR11 ;  /* 0x0000000b000a7c82 */ /* 0x000fe20008000000 */
[----:B------:R-:W-:Y:S02]  /*55c0*/  @UP2 USHF.R.U32.HI UR4, URZ, UR41, UR5 ;  /* 0x00000029ff042299 */ /* 0x000fe40008011605 */
[----:B------:R-:W-:Y:S02]  /*55d0*/  @UP2 USHF.R.U32.HI UR7, URZ, UR41, UR10 ;  /* 0x00000029ff072299 */ /* 0x000fe4000801160a */
[----:B------:R-:W-:Y:S02]  /*55e0*/  UIMAD UR4, UR42, UR4, URZ ;  /* 0x000000042a0472a4 */ /* 0x000fe4000f8e02ff */
[----:B------:R-:W-:Y:S02]  /*55f0*/  UIMAD.WIDE.U32 UR10, UR6, UR40, URZ ;  /* 0x00000028060a72a5 */ /* 0x000fe4000f8e00ff */
[----:B------:R-:W-:Y:S02]  /*5600*/  USEL UR5, UR38, UR12, !UP1 ;  /* 0x0000000c26057287 */ /* 0x000fe4000c800000 */
[----:B------:R-:W-:Y:S02]  /*5610*/  UIMAD UR8, UR42, UR7, URZ ;  /* 0x000000072a0872a4 */ /* 0x000fe4000f8e02ff */
[----:B------:R-:W-:Y:S03]  /*5620*/  UISETP.GE.AND UP0, UPT, UR6, UR4, UPT ;  /* 0x000000040600728c */ /* 0x000fe6000bf06270 */
[----:B------:R-:W-:Y:S01]  /*5630*/  UMOV UR4, UR11 ;  /* 0x0000000b00047c82 */ /* 0x000fe20008000000 */
[----:B------:R-:W-:Y:S02]  /*5640*/  UISETP.GE.OR UP0, UPT, UR5, UR8, UP0 ;  /* 0x000000080500728c */ /* 0x000fe40008706670 */
[----:B------:R-:W-:Y:S02]  /*5650*/  USHF.R.U32.HI UR4, URZ, UR41, UR4 ;  /* 0x00000029ff047299 */ /* 0x000fe40008011604 */
[----:B------:R-:W-:Y:S02]  /*5660*/  UIMAD.WIDE.U32 UR8, UR5, UR40, URZ ;  /* 0x00000028050872a5 */ /* 0x000fe4000f8e00ff */
[----:B------:R-:W-:Y:S02]  /*5670*/  USEL UR11, UR6, UR4, !UP2 ;  /* 0x00000004060b7287 */ /* 0x000fe4000d000000 */
[----:B------:R-:W-:Y:S02]  /*5680*/  UIADD3 UR8, UPT, UPT, -UR5, URZ, URZ ;  /* 0x000000ff05087290 */ /* 0x000fe4000fffe1ff */
[----:B------:R-:W-:Y:S01]  /*5690*/  UIADD3 UR10, UPT, UPT, -UR11, URZ, URZ ;  /* 0x000000ff0b0a7290 */ /* 0x000fe2000fffe1ff */
[----:B------:R-:W-:Y:S01]  /*56a0*/  @!UP0 UMOV UR4, UR9 ;  /* 0x0000000900048c82 */ /* 0x000fe20008000000 */
[----:B------:R-:W-:Y:S02]  /*56b0*/  UIADD3 UR9, UPT, UPT, -UR6, URZ, URZ ;  /* 0x000000ff06097290 */ /* 0x000fe4000fffe1ff */
[----:B------:R-:W-:Y:S02]  /*56c0*/  @!UP0 USHF.R.U32.HI UR4, URZ, UR41, UR4 ;  /* 0x00000029ff048299 */ /* 0x000fe40008011604 */
[----:B------:R-:W-:Y:S02]  /*56d0*/  UIMAD UR10, UR42, UR10, UR6 ;  /* 0x0000000a2a0a72a4 */ /* 0x000fe4000f8e0206 */
[----:B------:R-:W-:Y:S04]  /*56e0*/  @!UP0 USEL UR4, UR5, UR4, !UP2 ;  /* 0x0000000405048287 */ /* 0x000fe8000d000000 */
[----:B------:R-:W-:Y:S02]  /*56f0*/  @!UP0 UIMAD UR10, UR7, UR10, UR4 ;  /* 0x0000000a070a82a4 */ /* 0x000fe4000f8e0204 */
[----:B------:R-:W-:Y:S02]  /*5700*/  @!UP0 UIADD3 UR11, UPT, UPT, UR11, -UR4, URZ ;  /* 0x800000040b0b8290 */ /* 0x000fe4000fffe0ff */
[----:B------:R-:W-:Y:S02]  /*5710*/  UIMAD UR7, UR43, UR8, UR38 ;  /* 0x000000082b0772a4 */ /* 0x000fe4000f8e0226 */
[----:B------:R-:W-:Y:S02]  /*5720*/  @!UP0 UIMAD UR6, UR11, UR42, UR5 ;  /* 0x0000002a0b0682a4 */ /* 0x000fe4000f8e0205 */
[----:B------:R-:W-:Y:S01]  /*5730*/  UIMAD UR4, UR54, UR9, UR37 ;  /* 0x00000009360472a4 */ /* 0x000fe2000f8e0225 */
[----:B------:R-:W-:Y:S02]  /*5740*/  @!UP0 UMOV UR5, UR10 ;  /* 0x0000000a00058c82 */ /* 0x000fe40008000000 */
[----:B------:R-:W-:Y:S02]  /*5750*/  UIMAD UR38, UR5, UR43, UR7 ;  /* 0x0000002b052672a4 */ /* 0x000fe4000f8e0207 */
[----:B------:R-:W-:Y:S11]  /*5760*/  UIMAD UR37, UR6, UR54, UR4 ;  /* 0x00000036062572a4 */ /* 0x000ff6000f8e0204 */
[----:B------:R-:W-:Y:S01]  /*5770*/  @!UPT UIADD3 URZ, UPT, UPT, URZ, URZ, URZ ;  /* 0x000000fffffff290 */ /* 0x000fe2000fffe0ff */
.L_x_91:
[----:B------:R-:W-:Y:S01]  /*5780*/  UISETP.NE.AND UP0, UPT, UR39, 0x1, UPT ;  /* 0x000000012700788c */ /* 0x000fe2000bf05270 */
[----:B------:R-:W-:Y:S01]  /*5790*/  IADD3 R89, PT, PT, R89, 0x1, RZ ;  /* 0x0000000159597810 */ /* 0x000fe20007ffe0ff */
[----:B------:R-:W-:Y:S02]  /*57a0*/  UIADD3 UR11, UPT, UPT, UR44, 0x200, URZ ;  /* 0x000002002c0b7890 */ /* 0x000fe4000fffe0ff */
[----:B------:R-:W-:Y:S02]  /*57b0*/  USHF.L.U32 UR50, UR20, 0x6, URZ ;  /* 0x0000000614327899 */ /* 0x000fe400080006ff */
[----:B------:R-:W-:Y:S05]  /*57c0*/  UIMAD UR49, UR24, 0xc0, URZ ;  /* 0x000000c0183178a4 */ /* 0x000fea000f8e02ff */
[----:B------:R-:W2:Y:S01]  /*57d0*/  @!UP0 LDCU.128 UR12, c[0x0][0xb10] ;  /* 0x00016200ff0c87ac */ /* 0x000ea20008000c00 */
[----:B------:R-:W3:Y:S01]  /*57e0*/  @!UP0 LDCU UR5, c[0x0][0xb0c] ;  /* 0x00016180ff0587ac */ /* 0x000ee20008000800 */
[----:B------:R-:W4:Y:S01]  /*57f0*/  @!UP0 LDCU UR10, c[0x0][0xb20] ;  /* 0x00016400ff0a87ac */ /* 0x000f220008000800 */
[----:B--2---:R-:W-:Y:S02]  /*5800*/  UIMAD.WIDE.U32 UR8, UR38, UR12, URZ ;  /* 0x0000000c260872a5 */ /* 0x004fe4000f8e00ff */
[----:B------:R-:W-:Y:S02]  /*5810*/  UIMAD.WIDE.U32 UR6, UR37, UR15, URZ ;  /* 0x0000000f250672a5 */ /* 0x000fe4000f8e00ff */
[----:B------:R-:W-:Y:S03]  /*5820*/  @!UP0 UISETP.NE.AND UP1, UPT, UR14, 0x1, UPT ;  /* 0x000000010e00888c */ /* 0x000fe6000bf25270 */
[----:B------:R-:W-:Y:S01]  /*5830*/  @!UP0 UMOV UR4, UR9 ;  /* 0x0000000900048c82 */ /* 0x000fe20008000000 */
[----:B---3--:R-:W-:Y:S02]  /*5840*/  @!UP0 UISETP.NE.AND UP2, UPT, UR5, 0x1, UPT ;  /* 0x000000010500888c */ /* 0x008fe4000bf45270 */
[----:B------:R-:W-:Y:S01]  /*5850*/  @!UP0 USHF.R.U32.HI UR4, URZ, UR13, UR4 ;  /* 0x0000000dff048299 */ /* 0x000fe20008011604 */
[----:B------:R-:W-:Y:S02]  /*5860*/  @!UP0 UMOV UR6, UR7 ;  /* 0x0000000700068c82 */ /* 0x000fe40008000000 */
[----:B----4-:R-:W-:Y:S02]  /*5870*/  @!UP0 USHF.R.U32.HI UR6, URZ, UR10, UR6 ;  /* 0x0000000aff068299 */ /* 0x010fe40008011606 */
[----:B------:R-:W-:Y:S02]  /*5880*/  @!UP0 USEL UR7, UR38, UR4, !UP2 ;  /* 0x0000000426078287 */ /* 0x000fe4000d000000 */
[----:B------:R-:W-:Y:S04]  /*5890*/  @!UP0 USEL UR6, UR37, UR6, !UP1 ;  /* 0x0000000625068287 */ /* 0x000fe8000c800000 */
[----:B------:R-:W-:Y:S02]  /*58a0*/  @!UP0 UIADD3 UR4, UPT, UPT, -UR7, UR6, URZ ;  /* 0x0000000607048290 */ /* 0x000fe4000fffe1ff */
[----:B------:R-:W-:Y:S02]  /*58b0*/  @!UP0 UIADD3 UR6, UPT, UPT, UR7, -UR6, URZ ;  /* 0x8000000607068290 */ /* 0x000fe4000fffe0ff */
[----:B------:R-:W-:Y:S02]  /*58c0*/  @!UP0 UIMAD UR38, UR4, UR5, UR38 ;  /* 0x00000005042682a4 */ /* 0x000fe4000f8e0226 */
[----:B------:R-:W-:Y:S02]  /*58d0*/  @!UP0 UIMAD UR37, UR6, UR14, UR37 ;  /* 0x0000000e062582a4 */ /* 0x000fe4000f8e0225 */
[----:B------:R-:W-:Y:S09]  /*58e0*/  ULOP3.LUT UP0, URZ, UR11, 0x1b0, URZ, 0xc0, !UPT ;  /* 0x000001b00bff7892 */ /* 0x000ff2000f80c0ff */
[----:B------:R-:W-:Y:S05]  /*58f0*/  BRA.U !UP0, `(.L_x_92) ;  /* 0x0000000108407547 */ /* 0x000fea000b800000 */
[----:B------:R-:W2:Y:S01]  /*5900*/  LDCU.64 UR8, c[0x4][0x88] ;  /* 0x01001100ff0877ac */ /* 0x000ea20008000a00 */
[----:B------:R-:W-:Y:S01]  /*5910*/  MOV R15, 0x0 ;  /* 0x00000000000f7802 */ /* 0x000fe20000000f00 */
[----:B------:R-:W-:Y:S02]  /*5920*/  HFMA2 R12, -RZ, RZ, 0, 5.9604644775390625e-08 ;  /* 0x00000001ff0c7431 */ /* 0x000fe400000001ff */
[----:B------:R-:W-:Y:S02]  /*5930*/  IMAD.MOV.U32 R8, RZ, RZ, 0x70 ;  /* 0x00000070ff087424 */ /* 0x000fe400078e00ff */
[----:B------:R-:W-:Y:S01]  /*5940*/  IMAD.MOV.U32 R13, RZ, RZ, RZ ;  /* 0x000000ffff0d7224 */ /* 0x000fe200078e00ff */
[----:B------:R-:W3:Y:S01]  /*5950*/  LDCU.64 UR6, c[0x4][0x90] ;  /* 0x01001200ff0677ac */ /* 0x000ee20008000a00 */
[----:B------:R-:W4:Y:S01]  /*5960*/  LDC.64 R14, c[0x4][R15] ;  /* 0x010000000f0e7b82 */ /* 0x000f220000000a00 */
[----:B------:R-:W1:Y:S01]  /*5970*/  LDCU.64 UR4, c[0x4][0x8] ;  /* 0x01000100ff0477ac */ /* 0x000e620008000a00 */
[----:B--2---:R-:W-:Y:S01]  /*5980*/  MOV R5, UR9 ;  /* 0x0000000900057c02 */ /* 0x004fe20008000f00 */
[----:B------:R-:W-:Y:S01]  /*5990*/  IMAD.U32 R4, RZ, RZ, UR8 ;  /* 0x00000008ff047e24 */ /* 0x000fe2000f8e00ff */
[----:B---3--:R-:W-:Y:S01]  /*59a0*/  MOV R7, UR7 ;  /* 0x0000000700077c02 */ /* 0x008fe20008000f00 */
[----:B------:R-:W-:Y:S01]  /*59b0*/  IMAD.U32 R6, RZ, RZ, UR6 ;  /* 0x00000006ff067e24 */ /* 0x000fe2000f8e00ff */
[----:B-1----:R-:W-:Y:S01]  /*59c0*/  MOV R11, UR5 ;  /* 0x00000005000b7c02 */ /* 0x002fe20008000f00 */
[----:B------:R-:W-:Y:S02]  /*59d0*/  IMAD.U32 R10, RZ, RZ, UR4 ;  /* 0x00000004ff0a7e24 */ /* 0x000fe4000f8e00ff */
[----:B------:R-:W-:Y:S07]  /*59e0*/  LEPC R20, `(.L_x_92) ;  /* 0x000000001014794e */ /* 0x000fee0000000000 */
[----:B----45:R-:W-:Y:S05]  /*59f0*/  CALL.ABS.NOINC R14 ;  /* 0x000000000e007343 */ /* 0x030fea0003c00000 */
.L_x_92:
[----:B------:R-:W-:Y:S04]  /*5a00*/  UIADD3 UR4, UPT, UPT, UR44, 0x3200, URZ ;  /* 0x000032002c047890 */ /* 0x000fe8000fffe0ff */
        /* <DEDUP_REMOVED lines=18> */
.L_x_93:
[----:B------:R-:W-:Y:S01]  /*5b30*/  R2UR UR4, R88 ;  /* 0x00000000580472ca */ /* 0x000fe200000e0000 */
[----:B------:R-:W-:Y:S01]  /*5b40*/  UISETP.NE.U32.AND UP0, UPT, UR60, URZ, UPT ;  /* 0x000000ff3c00728c */ /* 0x000fe2000bf05070 */
[----:B------:R-:W-:Y:S02]  /*5b50*/  ISETP.NE.U32.AND P4, PT, R84, RZ, PT ;  /* 0x000000ff5400720c */ /* 0x000fe40003f85070 */
[----:B------:R-:W-:Y:S01]  /*5b60*/  ISETP.NE.U32.AND P2, PT, RZ, UR56, PT ;  /* 0x00000038ff007c0c */ /* 0x000fe2000bf45070 */
[----:B------:R-:W-:Y:S01]  /*5b70*/  UISETP.NE.AND.EX UP1, UPT, UR61, URZ, UPT, UP0 ;  /* 0x000000ff3d00728c */ /* 0x000fe2000bf25300 */
[----:B------:R-:W-:Y:S01]  /*5b80*/  ISETP.NE.AND.EX P4, PT, R85, RZ, PT, P4 ;  /* 0x000000ff5500720c */ /* 0x000fe20003f85340 */
[----:B------:R-:W-:Y:S01]  /*5b90*/  UPLOP3.LUT UP0, UPT, UPT, UPT, UPT, 0x40, 0x4 ;  /* 0x000000000004789c */ /* 0x000fe20003f0e870 */
[----:B------:R-:W-:Y:S05]  /*5ba0*/  ISETP.NE.AND.EX P2, PT, RZ, UR57, PT, P2 ;  /* 0x00000039ff007c0c */ /* 0x000fea000bf45320 */
[----:B------:R-:W-:Y:S06]  /*5bb0*/  UISETP.NE.AND UP2, UPT, UR4, URZ, UPT ;  /* 0x000000ff0400728c */ /* 0x000fec000bf45270 */
[----:B------:R-:W-:Y:S05]  /*5bc0*/  PLOP3.LUT P1, PT, PT, PT, UP2, 0x80, 0x8 ;  /* 0x000000000008781c */ /* 0x000fea0003f2f028 */
[----:B------:R-:W-:Y:S06]  /*5bd0*/  @UP2 UPLOP3.LUT UP0, UPT, UPT, UPT, UP1, 0x80, 0x8 ;  /* 0x000000000008289c */ /* 0x000fec0003f0f010 */
[----:B------:R-:W-:Y:S01]  /*5be0*/  PLOP3.LUT P0, PT, PT, PT, UP0, 0x80, 0x8 ;  /* 0x000000000008781c */ /* 0x000fe20003f0f008 */
[----:B------:R-:W-:Y:S01]  /*5bf0*/  @!UPT UIADD3 URZ, UPT, UPT, URZ, URZ, URZ ;  /* 0x000000fffffff290 */ /* 0x000fe2000fffe0ff */
[----:B------:R-:W-:Y:S11]  /*5c00*/  BRA.U !UP1, `(.L_x_94) ;  /* 0x00000001093c7547 */ /* 0x000ff6000b800000 */
[----:B------:R-:W-:Y:S01]  /*5c10*/  UISETP.NE.U32.AND UP0, UPT, UR56, URZ, UPT ;  /* 0x000000ff3800728c */ /* 0x000fe2000bf05070 */
[----:B-1----:R-:W-:Y:S01]  /*5c20*/  HFMA2 R0, -RZ, RZ, 0, 5.9604644775390625e-08 ;  /* 0x00000001ff007431 */ /* 0x002fe200000001ff */
[----:B------:R-:W1:Y:S01]  /*5c30*/  LDCU.64 UR8, c[0x0][0x358] ;  /* 0x00006b00ff0877ac */ /* 0x000e620008000a00 */
[----:B------:R-:W-:Y:S01]  /*5c40*/  IMAD.MOV.U32 R86, RZ, RZ, 0x1 ;  /* 0x00000001ff567424 */ /* 0x000fe200078e00ff */
[----:B------:R-:W-:Y:S06]  /*5c50*/  UISETP.NE.AND.EX UP0, UPT, UR57, URZ, UPT, UP0 ;  /* 0x000000ff3900728c */ /* 0x000fec000bf05300 */
        /* <DEDUP_REMOVED lines=9> */
[----:B--23--:R-:W-:Y:S02]  /*5cf0*/  @!P3 IMAD.U32 R39, RZ, RZ, UR4 ;  /* 0x00000004ff27be24 */ /* 0x00cfe4000f8e00ff */
.L_x_94:
[----:B------:R-:W-:Y:S05]  /*5d00*/  @!P4 BRA `(.L_x_95) ;  /* 0x000000000024c947 */ /* 0x000fea0003800000 */
[----:B------:R-:W-:Y:S01]  /*5d10*/  ISETP.NE.U32.AND P3, PT, R74, RZ, PT ;  /* 0x000000ff4a00720c */ /* 0x000fe20003f65070 */
[----:B------:R-:W2:Y:S03]  /*5d20*/  LDCU.64 UR4, c[0x0][0x358] ;  /* 0x00006b00ff0477ac */ /* 0x000ea60008000a00 */
[----:B------:R-:W-:Y:S11]  /*5d30*/  ISETP.NE.AND.EX P3, PT, R75, RZ, PT, P3 ;  /* 0x000000ff4b00720c */ /* 0x000ff60003f65330 */
[----:B------:R-:W-:Y:S02]  /*5d40*/  @!UPT UIADD3 URZ, UPT, UPT, URZ, URZ, URZ ;  /* 0x000000fffffff290 */ /* 0x000fe4000fffe0ff */
[----:B------:R-:W3:Y:S01]  /*5d50*/  @P3 LDC.64 R4, c[0x0][0x8a8] ;  /* 0x00022a00ff043b82 */ /* 0x000ee20000000a00 */
[----:B-1----:R-:W-:Y:S04]  /*5d60*/  @P3 IMAD R0, R84, UR36, RZ ;  /* 0x0000002454003c24 */ /* 0x002fe8000f8e02ff */
[----:B---3--:R-:W-:Y:S05]  /*5d70*/  @P3 IMAD.WIDE R4, R0, 0x4, R4 ;  /* 0x0000000400043825 */ /* 0x008fea00078e0204 */
[----:B--2--5:R2:W5:Y:S02]  /*5d80*/  @P3 LDG.E R37, desc[UR4][R4.64] ;  /* 0x0000000404253981 */ /* 0x024564000c1e1900 */
[----:B--2---:R-:W3:Y:S02]  /*5d90*/  @!P3 LDC R37, c[0x0][0x8a0] ;  /* 0x00022800ff25bb82 */ /* 0x004ee40000000800 */
.L_x_95:
[----:B-----5:R-:W-:Y:S01]  /*5da0*/  FSETP.NEU.AND P4, PT, R39, RZ, PT ;  /* 0x000000ff2700720b */ /* 0x020fe20003f8d000 */
[----:B------:R-:W-:Y:S01]  /*5db0*/  BSSY B1, `(.L_x_96) ;  /* 0x0000041000017945 */ /* 0x000fe20003800000 */
[----:B------:R-:W-:Y:S01]  /*5dc0*/  SEL R9, RZ, 0xffffffff, P2 ;  /* 0xffffffffff097807 */ /* 0x000fe20001000000 */
[----:B------:R-:W-:Y:S01]  /*5dd0*/  IMAD.MOV.U32 R101, RZ, RZ, 0x1 ;  /* 0x00000001ff657424 */ /* 0x000fe200078e00ff */
[----:B------:R-:W-:Y:S02]  /*5de0*/  LOP3.LUT P3, RZ, R86, 0xff, RZ, 0xc0, !PT ;  /* 0x000000ff56ff7812 */ /* 0x000fe4000786c0ff */
[----:B------:R-:W-:Y:S02]  /*5df0*/  CS2R R82, SRZ ;  /* 0x0000000000527805 */ /* 0x000fe4000001ff00 */
[----:B------:R-:W-:Y:S02]  /*5e00*/  @P1 SEL R6, RZ, 0xffffffff, P4 ;  /* 0xffffffffff061807 */ /* 0x000fe40002000000 */
[----:B------:R-:W-:Y:S02]  /*5e10*/  CS2R R80, SRZ ;  /* 0x0000000000507805 */ /* 0x000fe4000001ff00 */
[----:B-1----:R-:W-:Y:S02]  /*5e20*/  LEA R0, R92, UR44, 0x3 ;  /* 0x0000002c5c007c11 */ /* 0x002fe4000f8e18ff */
[----:B------:R-:W-:Y:S02]  /*5e30*/  CS2R R78, SRZ ;  /* 0x00000000004e7805 */ /* 0x000fe4000001ff00 */
[----:B------:R-:W-:Y:S02]  /*5e40*/  @P0 SEL R6, R9, R6, !P3 ;  /* 0x0000000609060207 */ /* 0x000fe40005800000 */
[----:B------:R-:W-:Y:S02]  /*5e50*/  CS2R R76, SRZ ;  /* 0x00000000004c7805 */ /* 0x000fe4000001ff00 */
[----:B------:R-:W-:Y:S02]  /*5e60*/  LEA R99, R36, UR44, 0x3 ;  /* 0x0000002c24637c11 */ /* 0x000fe4000f8e18ff */
[----:B------:R-:W-:Y:S02]  /*5e70*/  @P1 LOP3.LUT R6, R6, 0x1, RZ, 0xc0, !PT ;  /* 0x0000000106061812 */ /* 0x000fe400078ec0ff */
[----:B------:R-:W-:Y:S02]  /*5e80*/  SHF.L.U32 R4, R94, 0x1f, RZ ;  /* 0x0000001f5e047819 */ /* 0x000fe400000006ff */
[----:B------:R-:W-:Y:S02]  /*5e90*/  ISETP.NE.U32.OR P6, PT, R6, 0x1, !P1 ;  /* 0x000000010600780c */ /* 0x000fe40004fc5470 */
[----:B------:R-:W-:Y:S02]  /*5ea0*/  PLOP3.LUT P2, PT, PT, PT, UP1, 0x80, 0x8 ;  /* 0x000000000008781c */ /* 0x000fe40003f4f018 */
[----:B------:R-:W-:Y:S02]  /*5eb0*/  SEL R6, RZ, 0xffffffff, P4 ;  /* 0xffffffffff067807 */ /* 0x000fe40002000000 */
[C---:B------:R-:W-:Y:S02]  /*5ec0*/  LEA.HI R5, R36.reuse, R36, RZ, 0x1 ;  /* 0x0000002424057211 */ /* 0x040fe400078f08ff */
[----:B------:R-:W-:Y:S02]  /*5ed0*/  P2R R100, PR, RZ, 0x40 ;  /* 0x00000040ff647803 */ /* 0x000fe40000000000 */
[----:B------:R-:W-:Y:S02]  /*5ee0*/  SHF.R.U32.HI R7, RZ, 0x1, R5 ;  /* 0x00000001ff077819 */ /* 0x000fe40000011605 */
[----:B------:R-:W-:Y:S02]  /*5ef0*/  LOP3.LUT R5, R5, 0xffe, RZ, 0xc0, !PT ;  /* 0x00000ffe05057812 */ /* 0x000fe400078ec0ff */
[----:B------:R-:W-:Y:S01]  /*5f00*/  @P6 SHF.L.U32 R11, R91, 0x1f, RZ ;  /* 0x0000001f5b0b6819 */ /* 0x000fe200000006ff */
[----:B------:R-:W-:Y:S01]  /*5f10*/  IMAD R3, R7, 0xc0, R2 ;  /* 0x000000c007037824 */ /* 0x000fe200078e0202 */
[----:B------:R-:W-:Y:S01]  /*5f20*/  @P2 SEL R6, R9, R6, !P3 ;  /* 0x0000000609062207 */ /* 0x000fe20005800000 */
[----:B------:R-:W-:Y:S01]  /*5f30*/  IMAD.IADD R38, R36, 0x1, -R5 ;  /* 0x0000000124267824 */ /* 0x000fe200078e0a05 */
[----:B------:R-:W1:Y:S02]  /*5f40*/  @P6 SYNCS.PHASECHK.TRANS64.TRYWAIT P1, [R0+URZ+0x60], R11 ;  /* 0x0000600b000065a7 */ /* 0x000e6400080211ff */
[----:B------:R-:W-:Y:S01]  /*5f50*/  LOP3.LUT R6, R6, 0x1, RZ, 0xc0, !PT ;  /* 0x0000000106067812 */ /* 0x000fe200078ec0ff */
[----:B------:R-:W-:Y:S03]  /*5f60*/  IMAD R38, R38, 0x100000, R3 ;  /* 0x0010000026267824 */ /* 0x000fe600078e0203 */
[----:B------:R-:W-:Y:S04]  /*5f70*/  ISETP.NE.U32.AND P5, PT, R6, 0x1, PT ;  /* 0x000000010600780c */ /* 0x000fe80003fa5070 */
[----:B------:R-:W-:Y:S01]  /*5f80*/  P2R R102, PR, RZ, 0x20 ;  /* 0x00000020ff667803 */ /* 0x000fe20000000000 */
[----:B------:R2:W4:Y:S01]  /*5f90*/  SYNCS.PHASECHK.TRANS64.TRYWAIT P0, [R99+URZ+0xc0], R4 ;  /* 0x0000c004630075a7 */ /* 0x00052200080011ff */
[----:B-1----:R-:W-:Y:S01]  /*5fa0*/  @P6 SEL R101, RZ, 0x1, !P1 ;  /* 0x00000001ff656807 */ /* 0x002fe20004800000 */
[----:B--2---:R-:W-:Y:S06]  /*5fb0*/  @!P6 BRA `(.L_x_97) ;  /* 0x000000000080e947 */ /* 0x004fec0003800000 */
[----:B------:R-:W-:Y:S01]  /*5fc0*/  @P5 IMAD R7, R92, 0x1000, R73 ;  /* 0x000010005c075824 */ /* 0x000fe200078e0249 */
[----:B------:R-:W1:Y:S01]  /*5fd0*/  S2R R3, SR_CgaCtaId ;  /* 0x0000000000037919 */ /* 0x000e620000008800 */
[----:B------:R-:W-:Y:S01]  /*5fe0*/  ISETP.NE.AND P1, PT, R101, RZ, PT ;  /* 0x000000ff6500720c */ /* 0x000fe20003f25270 */
[----:B------:R-:W-:Y:S01]  /*5ff0*/  BSSY B0, `(.L_x_98) ;  /* 0x000000b000007945 */ /* 0x000fe20003800000 */
[----:B------:R-:W-:Y:S01]  /*6000*/  @P5 VIADD R6, R7, UR44 ;  /* 0x0000002c07065c36 */ /* 0x000fe20008000000 */
[----:B------:R-:W-:Y:S02]  /*6010*/  CS2R R78, SRZ ;  /* 0x00000000004e7805 */ /* 0x000fe4000001ff00 */
[----:B------:R-:W-:Y:S02]  /*6020*/  CS2R R76, SRZ ;  /* 0x00000000004c7805 */ /* 0x000fe4000001ff00 */
[----:B------:R-:W-:Y:S01]  /*6030*/  CS2R R82, SRZ ;  /* 0x0000000000527805 */ /* 0x000fe2000001ff00 */
[----:B------:R-:W-:Y:S01]  /*6040*/  @P5 IMAD R6, R95, -0x10, R6 ;  /* 0xfffffff05f065824 */ /* 0x000fe200078e0206 */
[----:B------:R-:W-:Y:S04]  /*6050*/  CS2R R80, SRZ ;  /* 0x0000000000507805 */ /* 0x000fe8000001ff00 */
[----:B------:R-:W-:Y:S05]  /*6060*/  @P1 BRA `(.L_x_99) ;  /* 0x00000000000c1947 */ /* 0x000fea0003800000 */
[----:B------:R-:W-:Y:S04]  /*6070*/  SHF.L.U32 R5, R91, 0x1f, RZ ;  /* 0x0000001f5b057819 */ /* 0x000fe800000006ff */
[----:B------:R-:W2:Y:S02]  /*6080*/  SYNCS.PHASECHK.TRANS64.TRYWAIT P1, [R0+URZ+0x60], R5 ;  /* 0x00006005000075a7 */ /* 0x000ea400080211ff */
[----:B--2---:R-:W-:Y:S05]  /*6090*/  @!P1 BRA `(.L_x_100) ;  /* 0x0000003400149947 */ /* 0x004fea0003800000 */
.L_x_99:
[----:B------:R-:W-:Y:S05]  /*60a0*/  BSYNC B0 ;  /* 0x0000000000007941 */ /* 0x000fea0003800000 */
.L_x_98:
[----:B------:R-:W-:Y:S01]  /*60b0*/  ISETP.NE.AND P1, PT, R102, RZ, PT ;  /* 0x000000ff6600720c */ /* 0x000fe20003f25270 */
[----:B--2---:R-:W-:Y:S02]  /*60c0*/  VIADD R0, R0, 0x78 ;  /* 0x0000007800007836 */ /* 0x004fe40000000000 */
[----:B------:R-:W-:Y:S03]  /*60d0*/  VIADD R92, R92, 0x1 ;  /* 0x000000015c5c7836 */ /* 0x000fe60000000000 */
[----:B-1----:R-:W-:Y:S07]  /*60e0*/  PRMT R0, R3, 0x654, R0 ;  /* 0x0000065403007816 */ /* 0x002fee0000000000 */
[----:B------:R1:W2:Y:S04]  /*60f0*/  @P1 LDS.128 R76, [R7+UR44+0x200] ;  /* 0x0002002c074c1984 */ /* 0x0002a80008000c00 */
[----:B------:R1:W1:Y:S01]  /*6100*/  @P1 LDS.128 R80, [R6+0x210] ;  /* 0x0002100006501984 */ /* 0x0002620000000c00 */
[C---:B------:R-:W-:Y:S01]  /*6110*/  ISETP.NE.AND P1, PT, R92.reuse, 0x3, PT ;  /* 0x000000035c00780c */ /* 0x040fe20003f25270 */
[----:B------:R-:W-:Y:S01]  /*6120*/  @!PT LDS RZ, [RZ] ;  /* 0x00000000fffff984 */ /* 0x000fe20000000800 */
[----:B------:R-:W-:Y:S01]  /*6130*/  @!PT LDS RZ, [RZ] ;  /* 0x00000000fffff984 */ /* 0x000fe20000000800 */
[----:B------:R-:W-:Y:S01]  /*6140*/  @!PT LDS RZ, [RZ] ;  /* 0x00000000fffff984 */ /* 0x000fe20000000800 */
[----:B------:R-:W-:Y:S01]  /*6150*/  @!PT LDS RZ, [RZ] ;  /* 0x00000000fffff984 */ /* 0x000fe20000000800 */
[----:B------:R5:W-:Y:S06]  /*6160*/  MEMBAR.ALL.CTA ;  /* 0x0000000000007992 */ /* 0x000bec0000008000 */
[----:B-----5:R-:W5:Y:S01]  /*6170*/  FENCE.VIEW.ASYNC.S ;  /* 0x00000000000073c6 */ /* 0x020f620000000000 */
[----:B------:R-:W-:Y:S01]  /*6180*/  SEL R92, R92, RZ, P1 ;  /* 0x000000ff5c5c7207 */ /* 0x000fe20000800000 */
[----:B-----5:R5:W-:Y:S02]  /*6190*/  SYNCS.ARRIVE.TRANS64.RED.A1T0 RZ, [R0+URZ], RZ ;  /* 0x000000ff00ff79a7 */ /* 0x020be400081004ff */
[----:B-----5:R-:W-:Y:S04]  /*61a0*/  SEL R0, RZ, 0x1, P1 ;  /* 0x00000001ff007807 */ /* 0x020fe80000800000 */
[----:B--2---:R-:W-:Y:S02]  /*61b0*/  LOP3.LUT R91, R91, R0, RZ, 0x3c, !PT ;  /* 0x000000005b5b7212 */ /* 0x004fe400078e3cff */
.L_x_97:
[----:B------:R-:W-:Y:S05]  /*61c0*/  BSYNC B1 ;  /* 0x0000000000017941 */ /* 0x000fea0003800000 */
.L_x_96:
[----:B------:R-:W-:Y:S04]  /*61d0*/  SHF.R.U32.HI R0, RZ, 0x15, R38 ;  /* 0x00000015ff007819 */ /* 0x000fe80000011626 */
[----:B------:R-:W-:Y:S01]  /*61e0*/  LOP3.LUT P1, RZ, R0, 0x3, R87, 0x48, !PT ;  /* 0x0000000300ff7812 */ /* 0x000fe20007824857 */
[----:B------:R-:W-:Y:S01]  /*61f0*/  @!UPT UIADD3 URZ, UPT, UPT, URZ, URZ, URZ ;  /* 0x000000fffffff290 */ /* 0x000fe2000fffe0ff */
[----:B----4-:R-:W-:Y:S11]  /*6200*/  @P0 BRA `(.L_x_101) ;  /* 0x0000000000080947 */ /* 0x010ff60003800000 */
[----:B------:R-:W2:Y:S02]  /*6210*/  SYNCS.PHASECHK.TRANS64.TRYWAIT P0, [R99+URZ+0xc0], R4 ;  /* 0x0000c004630075a7 */ /* 0x000ea400080011ff */
[----:B--2---:R-:W-:Y:S05]  /*6220*/  @!P0 BRA `(.L_x_102) ;  /* 0x0000003000c48947 */ /* 0x004fea0003800000 */
.L_x_101:
[----:B------:R-:W-:Y:S05]  /*6230*/  @!P1 BRA `(.L_x_103) ;  /* 0x0000000000409947 */ /* 0x000fea0003800000 */
[----:B------:R-:W4:Y:S01]  /*6240*/  LDCU.64 UR8, c[0x4][0x78] ;  /* 0x01000f00ff0877ac */ /* 0x000f220008000a00 */
[----:B------:R-:W-:Y:S01]  /*6250*/  MOV R15, 0x0 ;  /* 0x00000000000f7802 */ /* 0x000fe20000000f00 */
[----:B------:R-:W-:Y:S02]  /*6260*/  HFMA2 R12, -RZ, RZ, 0, 5.9604644775390625e-08 ;  /* 0x00000001ff0c7431 */ /* 0x000fe400000001ff */
[----:B------:R-:W-:Y:S02]  /*6270*/  IMAD.MOV.U32 R8, RZ, RZ, 0x192 ;  /* 0x00000192ff087424 */ /* 0x000fe400078e00ff */
[----:B------:R-:W-:Y:S01]  /*6280*/  IMAD.MOV.U32 R13, RZ, RZ, RZ ;  /* 0x000000ffff0d7224 */ /* 0x000fe200078e00ff */
[----:B------:R-:W1:Y:S01]  /*6290*/  LDCU.64 UR6, c[0x4][0x80] ;  /* 0x01001000ff0677ac */ /* 0x000e620008000a00 */
[----:B------:R-:W3:Y:S01]  /*62a0*/  LDC.64 R14, c[0x4][R15] ;  /* 0x010000000f0e7b82 */ /* 0x000ee20000000a00 */
[----:B------:R-:W5:Y:S01]  /*62b0*/  LDCU.64 UR4, c[0x4][0x18] ;  /* 0x01000300ff0477ac */ /* 0x000f620008000a00 */
[----:B----4-:R-:W-:Y:S01]  /*62c0*/  MOV R5, UR9 ;  /* 0x0000000900057c02 */ /* 0x010fe20008000f00 */
[----:B--2---:R-:W-:Y:S01]  /*62d0*/  IMAD.U32 R4, RZ, RZ, UR8 ;  /* 0x00000008ff047e24 */ /* 0x004fe2000f8e00ff */
[----:B-1----:R-:W-:Y:S01]  /*62e0*/  MOV R7, UR7 ;  /* 0x0000000700077c02 */ /* 0x002fe20008000f00 */
[----:B------:R-:W-:Y:S01]  /*62f0*/  IMAD.U32 R6, RZ, RZ, UR6 ;  /* 0x00000006ff067e24 */ /* 0x000fe2000f8e00ff */
[----:B-----5:R-:W-:Y:S01]  /*6300*/  MOV R11, UR5 ;  /* 0x00000005000b7c02 */ /* 0x020fe20008000f00 */
[----:B------:R-:W-:Y:S02]  /*6310*/  IMAD.U32 R10, RZ, RZ, UR4 ;  /* 0x00000004ff0a7e24 */ /* 0x000fe4000f8e00ff */
[----:B------:R-:W-:Y:S07]  /*6320*/  LEPC R20, `(.L_x_103) ;  /* 0x000000001014794e */ /* 0x000fee0000000000 */
[----:B---3--:R-:W-:Y:S05]  /*6330*/  CALL.ABS.NOINC R14 ;  /* 0x000000000e007343 */ /* 0x008fea0003c00000 */
.L_x_103:
[----:B------:R-:W-:Y:S01]  /*6340*/  ISETP.NE.AND P0, PT, R96, RZ, PT ;  /* 0x000000ff6000720c */ /* 0x000fe20003f05270 */
[----:B------:R-:W-:Y:S05]  /*6350*/  WARPSYNC.ALL ;  /* 0x0000000000007948 */ /* 0x000fea0003800000 */
[----:B------:R-:W-:Y:S01]  /*6360*/  R2UR UR4, R38 ;  /* 0x00000000260472ca */ /* 0x000fe200000e0000 */
[----:B------:R-:W-:Y:S01]  /*6370*/  USHF.L.U32 UR6, UR45, 0xc, URZ ;  /* 0x0000000c2d067899 */ /* 0x000fe200080006ff */
[-C--:B------:R-:W-:Y:S01]  /*6380*/  F2FP.F16.E4M3.UNPACK_B R41, R76.reuse ;  /* 0x0000004cff29723e */ /* 0x080fe200020006ff */
[----:B------:R-:W-:Y:S01]  /*6390*/  BSSY.RECONVERGENT B0, `(.L_x_104) ;  /* 0x0000097000007945 */ /* 0x000fe20003800200 */
[----:B------:R-:W-:Y:S02]  /*63a0*/  F2FP.F16.E4M3.UNPACK_B R43, R76.H1 ;  /* 0x0000004cff2b723e */ /* 0x000fe400030006ff */
[-C--:B------:R-:W-:Y:S01]  /*63b0*/  F2FP.F16.E4M3.UNPACK_B R45, R77.reuse ;  /* 0x0000004dff2d723e */ /* 0x080fe200020006ff */
[--C-:B------:R-:W-:Y:S01]  /*63c0*/  HADD2.F32 R40, -RZ, R41.reuse.H0_H0 ;  /* 0x20000029ff287230 */ /* 0x100fe20000004100 */
[----:B------:R-:W-:Y:S01]  /*63d0*/  F2FP.F16.E4M3.UNPACK_B R47, R77.H1 ;  /* 0x0000004dff2f723e */ /* 0x000fe200030006ff */
[----:B------:R-:W-:Y:S01]  /*63e0*/  HADD2.F32 R42, -RZ, R41.H1_H1 ;  /* 0x30000029ff2a7230 */ /* 0x000fe20000004100 */
[-C--:B------:R-:W-:Y:S01]  /*63f0*/  F2FP.F16.E4M3.UNPACK_B R49, R78.reuse ;  /* 0x0000004eff31723e */ /* 0x080fe200020006ff */
[----:B------:R-:W-:Y:S01]  /*6400*/  HADD2.F32 R41, -RZ, R43.H0_H0 ;  /* 0x2000002bff297230 */ /* 0x000fe20000004100 */
[----:B------:R-:W-:Y:S01]  /*6410*/  F2FP.F16.E4M3.UNPACK_B R51, R78.H1 ;  /* 0x0000004eff33723e */ /* 0x000fe200030006ff */
[----:B-12---:R-:W-:Y:S01]  /*6420*/  LDTM.16dp32bit_t0_t15.x32 R4, tmem[UR4] ;  /* 0x00000004000479ee */ /* 0x006fe20008a80000 */
[----:B------:R-:W3:Y:S01]  /*6430*/  LDTM.16dp32bit_t16_t31.x32 R4, tmem[UR4+0x20] ;  /* 0x00002004000479ee */ /* 0x000ee20008aa0000 */
[----:B------:R-:W-:Y:S01]  /*6440*/  LOP3.LUT R112, R73, UR6, RZ, 0xfc, !PT ;  /* 0x0000000649707c12 */ /* 0x000fe2000f8efcff */
[----:B------:R-:W-:Y:S01]  /*6450*/  HADD2.F32 R46, -RZ, R45.H1_H1 ;  /* 0x3000002dff2e7230 */ /* 0x000fe20000004100 */
[----:B------:R-:W-:Y:S01]  /*6460*/  SHF.L.U32 R103, R90, 0x4, RZ ;  /* 0x000000045a677819 */ /* 0x000fe200000006ff */
[----:B------:R-:W-:Y:S01]  /*6470*/  HADD2.F32 R50, -RZ, R49.H1_H1 ;  /* 0x30000031ff327230 */ /* 0x000fe20000004100 */
[----:B------:R-:W-:Y:S01]  /*6480*/  IADD3 R114, PT, PT, R112, UR44, RZ ;  /* 0x0000002c70727c10 */ /* 0x000fe2000fffe0ff */
[----:B------:R-:W-:Y:S01]  /*6490*/  HADD2.F32 R44, -RZ, R43.H1_H1 ;  /* 0x3000002bff2c7230 */ /* 0x000fe20000004100 */
[----:B------:R-:W-:Y:S01]  /*64a0*/  F2FP.F16.E4M3.UNPACK_B R53, R79 ;  /* 0x0000004fff35723e */ /* 0x000fe200020006ff */
[----:B------:R-:W-:Y:S01]  /*64b0*/  HADD2.F32 R43, -RZ, R45.H0_H0 ;  /* 0x2000002dff2b7230 */ /* 0x000fe20000004100 */
[----:B------:R-:W-:Y:S01]  /*64c0*/  IADD3 R116, PT, PT, R114, R103, RZ ;  /* 0x0000006772747210 */ /* 0x000fe20007ffe0ff */
[----:B------:R-:W-:Y:S01]  /*64d0*/  HADD2.F32 R45, -RZ, R47.H0_H0 ;  /* 0x2000002fff2d7230 */ /* 0x000fe20000004100 */
[----:B------:R-:W-:Y:S01]  /*64e0*/  F2FP.F16.E4M3.UNPACK_B R55, R79.H1 ;  /* 0x0000004fff37723e */ /* 0x000fe200030006ff */
[----:B------:R-:W-:Y:S01]  /*64f0*/  HADD2.F32 R54, -RZ, R53.H1_H1 ;  /* 0x30000035ff367230 */ /* 0x000fe20000004100 */
[-C--:B------:R-:W-:Y:S01]  /*6500*/  F2FP.F16.E4M3.UNPACK_B R57, R80.reuse ;  /* 0x00000050ff39723e */ /* 0x080fe200020006ff */
[----:B------:R-:W-:Y:S01]  /*6510*/  HADD2.F32 R48, -RZ, R47.H1_H1 ;  /* 0x3000002fff307230 */ /* 0x000fe20000004100 */
[----:B------:R-:W-:Y:S01]  /*6520*/  F2FP.F16.E4M3.UNPACK_B R59, R80.H1 ;  /* 0x00000050ff3b723e */ /* 0x000fe200030006ff */
[----:B------:R-:W-:Y:S01]  /*6530*/  HADD2.F32 R47, -RZ, R49.H0_H0 ;  /* 0x20000031ff2f7230 */ /* 0x000fe20000004100 */
[-C--:B------:R-:W-:Y:S01]  /*6540*/  F2FP.F16.E4M3.UNPACK_B R61, R81.reuse ;  /* 0x00000051ff3d723e */ /* 0x080fe200020006ff */
[----:B------:R-:W-:Y:S01]  /*6550*/  HADD2.F32 R58, -RZ, R57.H1_H1 ;  /* 0x30000039ff3a7230 */ /* 0x000fe20000004100 */
[----:B------:R-:W-:Y:S01]  /*6560*/  F2FP.F16.E4M3.UNPACK_B R63, R81.H1 ;  /* 0x00000051ff3f723e */ /* 0x000fe200030006ff */
[----:B------:R-:W-:Y:S01]  /*6570*/  HADD2.F32 R49, -RZ, R51.H0_H0 ;  /* 0x20000033ff317230 */ /* 0x000fe20000004100 */
[-C--:B------:R-:W-:Y:S01]  /*6580*/  F2FP.F16.E4M3.UNPACK_B R65, R82.reuse ;  /* 0x00000052ff41723e */ /* 0x080fe200020006ff */
[----:B------:R-:W-:Y:S01]  /*6590*/  HADD2.F32 R62, -RZ, R61.H1_H1 ;  /* 0x3000003dff3e7230 */ /* 0x000fe20000004100 */
[----:B------:R-:W-:Y:S01]  /*65a0*/  F2FP.F16.E4M3.UNPACK_B R67, R82.H1 ;  /* 0x00000052ff43723e */ /* 0x000fe200030006ff */
[C---:B---3--:R-:W-:Y:S01]  /*65b0*/  FMUL R0, R37.reuse, R4 ;  /* 0x0000000425007220 */ /* 0x048fe20000400000 */
[C---:B------:R-:W-:Y:S01]  /*65c0*/  FMUL R3, R37.reuse, R5 ;  /* 0x0000000525037220 */ /* 0x040fe20000400000 */
[C---:B------:R-:W-:Y:S01]  /*65d0*/  FMUL R4, R37.reuse, R8 ;  /* 0x0000000825047220 */ /* 0x040fe20000400000 */
[----:B------:R-:W-:Y:S01]  /*65e0*/  FMUL R5, R37, R9 ;  /* 0x0000000925057220 */ /* 0x000fe20000400000 */
[C---:B------:R-:W-:Y:S01]  /*65f0*/  FFMA R0, R39.reuse, R40, R0 ;  /* 0x0000002827007223 */ /* 0x040fe20000000000 */
[----:B------:R-:W-:Y:S01]  /*6600*/  FFMA R3, R39, R42, R3 ;  /* 0x0000002a27037223 */ /* 0x000fe20000000003 */
[C---:B------:R-:W-:Y:S01]  /*6610*/  FMUL R8, R37.reuse, R12 ;  /* 0x0000000c25087220 */ /* 0x040fe20000400000 */
[C---:B------:R-:W-:Y:S01]  /*6620*/  FMUL R9, R37.reuse, R13 ;  /* 0x0000000d25097220 */ /* 0x040fe20000400000 */
[C---:B------:R-:W-:Y:S01]  /*6630*/  FMUL R12, R37.reuse, R16 ;  /* 0x00000010250c7220 */ /* 0x040fe20000400000 */
[C---:B------:R-:W-:Y:S01]  /*6640*/  FMUL R13, R37.reuse, R17 ;  /* 0x00000011250d7220 */ /* 0x040fe20000400000 */
[C---:B------:R-:W-:Y:S01]  /*6650*/  FMUL R16, R37.reuse, R20 ;  /* 0x0000001425107220 */ /* 0x040fe20000400000 */
[C---:B------:R-:W-:Y:S01]  /*6660*/  FMUL R17, R37.reuse, R21 ;  /* 0x0000001525117220 */ /* 0x040fe20000400000 */
[C---:B------:R-:W-:Y:S01]  /*6670*/  FMUL R20, R37.reuse, R24 ;  /* 0x0000001825147220 */ /* 0x040fe20000400000 */
[C---:B------:R-:W-:Y:S01]  /*6680*/  FMUL R21, R37.reuse, R25 ;  /* 0x0000001925157220 */ /* 0x040fe20000400000 */
[----:B------:R-:W-:Y:S02]  /*6690*/  HADD2.F32 R66, -RZ, R65.H1_H1 ;  /* 0x30000041ff427230 */ /* 0x000fe40000004100 */
[C---:B------:R-:W-:Y:S01]  /*66a0*/  FMUL R24, R37.reuse, R28 ;  /* 0x0000001c25187220 */ /* 0x040fe20000400000 */
[C---:B------:R-:W-:Y:S01]  /*66b0*/  FMUL R25, R37.reuse, R29 ;  /* 0x0000001d25197220 */ /* 0x040fe20000400000 */
[C---:B------:R-:W-:Y:S01]  /*66c0*/  FMUL R28, R37.reuse, R32 ;  /* 0x00000020251c7220 */ /* 0x040fe20000400000 */
[C---:B------:R-:W-:Y:S01]  /*66d0*/  FMUL R29, R37.reuse, R33 ;  /* 0x00000021251d7220 */ /* 0x040fe20000400000 */
[C---:B------:R-:W-:Y:S01]  /*66e0*/  FMUL R6, R37.reuse, R6 ;  /* 0x0000000625067220 */ /* 0x040fe20000400000 */
[C---:B------:R-:W-:Y:S01]  /*66f0*/  FMUL R7, R37.reuse, R7 ;  /* 0x0000000725077220 */ /* 0x040fe20000400000 */
[C---:B------:R-:W-:Y:S01]  /*6700*/  FMUL R10, R37.reuse, R10 ;  /* 0x0000000a250a7220 */ /* 0x040fe20000400000 */
[----:B------:R-:W-:Y:S01]  /*6710*/  FMUL R11, R37, R11 ;  /* 0x0000000b250b7220 */ /* 0x000fe20000400000 */
[C---:B------:R-:W-:Y:S01]  /*6720*/  FFMA R6, R39.reuse, R41, R6 ;  /* 0x0000002927067223 */ /* 0x040fe20000000006 */
[C---:B------:R-:W-:Y:S01]  /*6730*/  FFMA R7, R39.reuse, R44, R7 ;  /* 0x0000002c27077223 */ /* 0x040fe20000000007 */
[C---:B------:R-:W-:Y:S01]  /*6740*/  FFMA R4, R39.reuse, R43, R4 ;  /* 0x0000002b27047223 */ /* 0x040fe20000000004 */
[C---:B------:R-:W-:Y:S01]  /*6750*/  FFMA R5, R39.reuse, R46, R5 ;  /* 0x0000002e27057223 */ /* 0x040fe20000000005 */
[C---:B------:R-:W-:Y:S01]  /*6760*/  FFMA R10, R39.reuse, R45, R10 ;  /* 0x0000002d270a7223 */ /* 0x040fe2000000000a */
[C---:B------:R-:W-:Y:S01]  /*6770*/  FFMA R11, R39.reuse, R48, R11 ;  /* 0x00000030270b7223 */ /* 0x040fe2000000000b */
[C---:B------:R-:W-:Y:S01]  /*6780*/  FFMA R8, R39.reuse, R47, R8 ;  /* 0x0000002f27087223 */ /* 0x040fe20000000008 */
[----:B------:R-:W-:Y:S01]  /*6790*/  F2FP.F16.E4M3.UNPACK_B R69, R83 ;  /* 0x00000053ff45723e */ /* 0x000fe200020006ff */
[----:B------:R-:W-:Y:S01]  /*67a0*/  FFMA R9, R39, R50, R9 ;  /* 0x0000003227097223 */ /* 0x000fe20000000009 */
[----:B------:R-:W-:Y:S01]  /*67b0*/  F2FP.SATFINITE.E4M3.F32.PACK_AB_MERGE_C R104, R7, R6, RZ ;  /* 0x000000060768723e */ /* 0x000fe200048070ff */
[----:B------:R-:W-:Y:S01]  /*67c0*/  HADD2.F32 R52, -RZ, R51.H1_H1 ;  /* 0x30000033ff347230 */ /* 0x000fe20000004100 */
[----:B------:R-:W-:Y:S01]  /*67d0*/  F2FP.SATFINITE.E4M3.F32.PACK_AB_MERGE_C R105, R11, R10, RZ ;  /* 0x0000000a0b69723e */ /* 0x000fe200048070ff */
[----:B------:R-:W-:Y:S01]  /*67e0*/  HADD2.F32 R51, -RZ, R53.H0_H0 ;  /* 0x20000035ff337230 */ /* 0x000fe20000004100 */
[----:B------:R-:W-:Y:S01]  /*67f0*/  F2FP.SATFINITE.E4M3.F32.PACK_AB_MERGE_C R104, R3, R0, R104 ;  /* 0x000000000368723e */ /* 0x000fe20004807068 */
[----:B------:R-:W-:Y:S01]  /*6800*/  HADD2.F32 R70, -RZ, R69.H1_H1 ;  /* 0x30000045ff467230 */ /* 0x000fe20000004100 */
[----:B------:R-:W-:Y:S01]  /*6810*/  F2FP.SATFINITE.E4M3.F32.PACK_AB_MERGE_C R105, R5, R4, R105 ;  /* 0x000000040569723e */ /* 0x000fe20004807069 */
[C---:B------:R-:W-:Y:S01]  /*6820*/  FMUL R14, R37.reuse, R14 ;  /* 0x0000000e250e7220 */ /* 0x040fe20000400000 */
[C---:B------:R-:W-:Y:S01]  /*6830*/  FMUL R15, R37.reuse, R15 ;  /* 0x0000000f250f7220 */ /* 0x040fe20000400000 */
[--C-:B------:R-:W-:Y:S02]  /*6840*/  HADD2.F32 R53, -RZ, R55.reuse.H0_H0 ;  /* 0x20000037ff357230 */ /* 0x100fe40000004100 */
[----:B------:R-:W-:Y:S01]  /*6850*/  FMUL R18, R37, R18 ;  /* 0x0000001225127220 */ /* 0x000fe20000400000 */
[C---:B------:R-:W-:Y:S01]  /*6860*/  FFMA R14, R39.reuse, R49, R14 ;  /* 0x00000031270e7223 */ /* 0x040fe2000000000e */
[----:B------:R-:W-:Y:S02]  /*6870*/  HADD2.F32 R56, -RZ, R55.H1_H1 ;  /* 0x30000037ff387230 */ /* 0x000fe40000004100 */
[C---:B------:R-:W-:Y:S01]  /*6880*/  FFMA R15, R39.reuse, R52, R15 ;  /* 0x00000034270f7223 */ /* 0x040fe2000000000f */
[C---:B------:R-:W-:Y:S01]  /*6890*/  FFMA R12, R39.reuse, R51, R12 ;  /* 0x00000033270c7223 */ /* 0x040fe2000000000c */
[----:B------:R-:W-:Y:S01]  /*68a0*/  FFMA R13, R39, R54, R13 ;  /* 0x00000036270d7223 */ /* 0x000fe2000000000d */
[----:B------:R-:W-:Y:S02]  /*68b0*/  HADD2.F32 R55, -RZ, R57.H0_H0 ;  /* 0x20000039ff377230 */ /* 0x000fe40000004100 */
[----:B------:R-:W-:Y:S01]  /*68c0*/  FMUL R19, R37, R19 ;  /* 0x0000001325137220 */ /* 0x000fe20000400000 */
[--C-:B------:R-:W-:Y:S02]  /*68d0*/  HADD2.F32 R57, -RZ, R59.reuse.H0_H0 ;  /* 0x2000003bff397230 */ /* 0x100fe40000004100 */
[----:B------:R-:W-:Y:S01]  /*68e0*/  FFMA R18, R39, R53, R18 ;  /* 0x0000003527127223 */ /* 0x000fe20000000012 */
[----:B------:R-:W-:Y:S02]  /*68f0*/  HADD2.F32 R60, -RZ, R59.H1_H1 ;  /* 0x3000003bff3c7230 */ /* 0x000fe40000004100 */
[----:B------:R-:W-:Y:S01]  /*6900*/  FMUL R22, R37, R22 ;  /* 0x0000001625167220 */ /* 0x000fe20000400000 */
[----:B------:R-:W-:Y:S02]  /*6910*/  HADD2.F32 R59, -RZ, R61.H0_H0 ;  /* 0x2000003dff3b7230 */ /* 0x000fe40000004100 */
[----:B------:R-:W-:Y:S01]  /*6920*/  FFMA R19, R39, R56, R19 ;  /* 0x0000003827137223 */ /* 0x000fe20000000013 */
[----:B------:R-:W-:Y:S01]  /*6930*/  FMUL R23, R37, R23 ;  /* 0x0000001725177220 */ /* 0x000fe20000400000 */
[C---:B------:R-:W-:Y:S01]  /*6940*/  FFMA R16, R39.reuse, R55, R16 ;  /* 0x0000003727107223 */ /* 0x040fe20000000010 */
[C---:B------:R-:W-:Y:S01]  /*6950*/  FFMA R17, R39.reuse, R58, R17 ;  /* 0x0000003a27117223 */ /* 0x040fe20000000011 */
        /* <DEDUP_REMOVED lines=8> */
[----:B------:R-:W-:Y:S01]  /*69e0*/  F2FP.F16.E4M3.UNPACK_B R71, R83.H1 ;  /* 0x00000053ff47723e */ /* 0x000fe200030006ff */
        /* <DEDUP_REMOVED lines=14> */
[----:B------:R-:W-:Y:S01]  /*6ad0*/  FFMA R31, R39, R68, R31 ;  /* 0x00000044271f7223 */ /* 0x000fe2000000001f */
[----:B------:R-:W-:Y:S01]  /*6ae0*/  FMUL R35, R37, R35 ;  /* 0x0000002325237220 */ /* 0x000fe20000400000 */
[----:B------:R-:W-:Y:S01]  /*6af0*/  F2FP.SATFINITE.E4M3.F32.PACK_AB_MERGE_C R106, R15, R14, RZ ;  /* 0x0000000e0f6a723e */ /* 0x000fe200048070ff */
[----:B------:R-:W-:Y:S01]  /*6b00*/  FFMA R28, R39, R67, R28 ;  /* 0x00000043271c7223 */ /* 0x000fe2000000001c */
[----:B------:R-:W-:Y:S01]  /*6b10*/  F2FP.SATFINITE.E4M3.F32.PACK_AB_MERGE_C R107, R19, R18, RZ ;  /* 0x00000012136b723e */ /* 0x000fe200048070ff */
[C---:B------:R-:W-:Y:S01]  /*6b20*/  FFMA R29, R39.reuse, R70, R29 ;  /* 0x00000046271d7223 */ /* 0x040fe2000000001d */
[C---:B------:R-:W-:Y:S01]  /*6b30*/  FFMA R34, R39.reuse, R69, R34 ;  /* 0x0000004527227223 */ /* 0x040fe20000000022 */
[----:B------:R-:W-:Y:S01]  /*6b40*/  FFMA R35, R39, R72, R35 ;  /* 0x0000004827237223 */ /* 0x000fe20000000023 */
[----:B------:R-:W-:Y:S02]  /*6b50*/  F2FP.SATFINITE.E4M3.F32.PACK_AB_MERGE_C R106, R9, R8, R106 ;  /* 0x00000008096a723e */ /* 0x000fe4000480706a */
[----:B------:R-:W-:Y:S02]  /*6b60*/  F2FP.SATFINITE.E4M3.F32.PACK_AB_MERGE_C R107, R13, R12, R107 ;  /* 0x0000000c0d6b723e */ /* 0x000fe4000480706b */
[----:B------:R-:W-:Y:S02]  /*6b70*/  F2FP.SATFINITE.E4M3.F32.PACK_AB_MERGE_C R108, R23, R22, RZ ;  /* 0x00000016176c723e */ /* 0x000fe400048070ff */
[----:B------:R-:W-:Y:S01]  /*6b80*/  F2FP.SATFINITE.E4M3.F32.PACK_AB_MERGE_C R109, R27, R26, RZ ;  /* 0x0000001a1b6d723e */ /* 0x000fe200048070ff */
[----:B------:R1:W-:Y:S01]  /*6b90*/  STS.128 [R112+UR44+0x3200], R104 ;  /* 0x0032006870007988 */ /* 0x0003e20008000c2c */
[----:B------:R-:W-:Y:S02]  /*6ba0*/  F2FP.SATFINITE.E4M3.F32.PACK_AB_MERGE_C R113, R31, R30, RZ ;  /* 0x0000001e1f71723e */ /* 0x000fe400048070ff */
[----:B------:R-:W-:Y:S02]  /*6bb0*/  F2FP.SATFINITE.E4M3.F32.PACK_AB_MERGE_C R115, R35, R34, RZ ;  /* 0x000000222373723e */ /* 0x000fe400048070ff */
[----:B------:R-:W-:Y:S02]  /*6bc0*/  F2FP.SATFINITE.E4M3.F32.PACK_AB_MERGE_C R108, R17, R16, R108 ;  /* 0x00000010116c723e */ /* 0x000fe4000480706c */
[----:B------:R-:W-:Y:S02]  /*6bd0*/  F2FP.SATFINITE.E4M3.F32.PACK_AB_MERGE_C R109, R21, R20, R109 ;  /* 0x00000014156d723e */ /* 0x000fe4000480706d */
[----:B------:R-:W-:Y:S02]  /*6be0*/  F2FP.SATFINITE.E4M3.F32.PACK_AB_MERGE_C R110, R25, R24, R113 ;  /* 0x00000018196e723e */ /* 0x000fe40004807071 */
[----:B------:R-:W-:Y:S05]  /*6bf0*/  F2FP.SATFINITE.E4M3.F32.PACK_AB_MERGE_C R111, R29, R28, R115 ;  /* 0x0000001c1d6f723e */ /* 0x000fea0004807073 */
[----:B------:R1:W-:Y:S01]  /*6c00*/  STS.128 [R116+0x3210], R108 ;  /* 0x0032106c74007388 */ /* 0x0003e20000000c00 */
[----:B------:R-:W-:Y:S01]  /*6c10*/  @!PT LDS RZ, [RZ] ;  /* 0x00000000fffff984 */ /* 0x000fe20000000800 */
[----:B------:R-:W-:Y:S01]  /*6c20*/  @!PT LDS RZ, [RZ] ;  /* 0x00000000fffff984 */ /* 0x000fe20000000800 */
[----:B------:R-:W-:Y:S01]  /*6c30*/  @!PT LDS RZ, [RZ] ;  /* 0x00000000fffff984 */ /* 0x000fe20000000800 */
[----:B------:R-:W-:Y:S01]  /*6c40*/  @!PT LDS RZ, [RZ] ;  /* 0x00000000fffff984 */ /* 0x000fe20000000800 */
[----:B------:R2:W-:Y:S07]  /*6c50*/  MEMBAR.ALL.CTA ;  /* 0x0000000000007992 */ /* 0x0005ee0000008000 */
[----:B--2---:R-:W2:Y:S02]  /*6c60*/  FENCE.VIEW.ASYNC.S ;  /* 0x00000000000073c6 */ /* 0x004ea40000000000 */
[----:B--2---:R-:W-:Y:S06]  /*6c70*/  BAR.SYNC.DEFER_BLOCKING 0x1, 0x80 ;  /* 0x0042000000007b1d */ /* 0x004fec0000010000 */
[----:B------:R-:W-:Y:S05]  /*6c80*/  @P0 BRA `(.L_x_105) ;  /* 0x00000000001c0947 */ /* 0x000fea0003800000 */
[----:B------:R-:W2:Y:S01]  /*6c90*/  LDCU.64 UR8, c[0x0][0x348] ;  /* 0x00006900ff0877ac */ /* 0x000ea20008000a00 */
[----:B------:R-:W-:Y:S01]  /*6ca0*/  UIADD3 UR48, UPT, UPT, UR44, 0x3200, UR6 ;  /* 0x000032002c307890 */ /* 0x000fe2000fffe006 */
[----:B------:R-:W-:Y:S01]  /*6cb0*/  UMOV UR51, UR36 ;  /* 0x0000002400337c82 */ /* 0x000fe20008000000 */
[----:B--2---:R-:W-:Y:S04]  /*6cc0*/  UIADD3 UR4, UP0, UPT, UR8, 0x680, URZ ;  /* 0x0000068008047890 */ /* 0x004fe8000ff1e0ff */
[----:B------:R-:W-:Y:S09]  /*6cd0*/  UIADD3.X UR5, UPT, UPT, URZ, UR9, URZ, UP0, !UPT ;  /* 0x00000009ff057290 */ /* 0x000ff200087fe4ff */
[----:B------:R2:W-:Y:S02]  /*6ce0*/  UTMASTG.3D [UR48], [UR4] ;  /* 0x00000030040073b5 */ /* 0x0005e40008010000 */
[----:B--2---:R0:W-:Y:S02]  /*6cf0*/  UTMACMDFLUSH ;  /* 0x00000000000079b7 */ /* 0x0041e40000000000 */
.L_x_105:
[----:B------:R-:W-:Y:S05]  /*6d00*/  BSYNC.RECONVERGENT B0 ;  /* 0x0000000000007941 */ /* 0x000fea0003800200 */
.L_x_104:
[----:B------:R-:W-:Y:S01]  /*6d10*/  UIADD3 UR4, UPT, UPT, UR45, 0x1, URZ ;  /* 0x000000012d047890 */ /* 0x000fe2000fffe0ff */
[----:B------:R-:W-:Y:S01]  /*6d20*/  ISETP.NE.AND P1, PT, R100, RZ, PT ;  /* 0x000000ff6400720c */ /* 0x000fe20003f25270 */
[----:B------:R-:W-:Y:S01]  /*6d30*/  BSSY.RECONVERGENT B0, `(.L_x_106) ;  /* 0x0000007000007945 */ /* 0x000fe20003800200 */
[----:B------:R-:W-:Y:S01]  /*6d40*/  LEA R5, R92, UR44, 0x3 ;  /* 0x0000002c5c057c11 */ /* 0x000fe2000f8e18ff */
[----:B------:R-:W-:Y:S04]  /*6d50*/  UISETP.NE.AND UP0, UPT, UR4, 0x2, UPT ;  /* 0x000000020400788c */ /* 0x000fe8000bf05270 */
[----:B------:R-:W-:Y:S06]  /*6d60*/  USEL UR45, UR4, URZ, UP0 ;  /* 0x000000ff042d7287 */ /* 0x000fec0008000000 */
[----:B------:R-:W-:Y:S01]  /*6d70*/  @P1 SHF.L.U32 R0, R91, 0x1f, RZ ;  /* 0x0000001f5b001819 */ /* 0x000fe200000006ff */
[----:B------:R-:W-:Y:S05]  /*6d80*/  @P0 BRA `(.L_x_107) ;  /* 0x0000000000040947 */ /* 0x000fea0003800000 */
[----:B------:R-:W-:Y:S04]  /*6d90*/  DEPBAR.LE SB0, 0x1 ;  /* 0x000080400000791a */ /* 0x000fe80000000000 */
.L_x_107:
[----:B------:R-:W-:Y:S05]  /*6da0*/  BSYNC.RECONVERGENT B0 ;  /* 0x0000000000007941 */ /* 0x000fea0003800200 */
.L_x_106:
[----:B------:R-:W-:Y:S06]  /*6db0*/  BAR.SYNC.DEFER_BLOCKING 0x1, 0x80 ;  /* 0x0042000000007b1d */ /* 0x000fec0000010000 */
[----:B------:R-:W2:Y:S01]  /*6dc0*/  @P1 SYNCS.PHASECHK.TRANS64.TRYWAIT P0, [R5+URZ+0x60], R0 ;  /* 0x00006000050015a7 */ /* 0x000ea200080011ff */
[----:B------:R-:W-:Y:S01]  /*6dd0*/  BSSY B1, `(.L_x_108) ;  /* 0x0000020000017945 */ /* 0x000fe20003800000 */
[----:B--2---:R-:W-:Y:S03]  /*6de0*/  @P1 SEL R101, RZ, 0x1, !P0 ;  /* 0x00000001ff651807 */ /* 0x004fe60004000000 */
[----:B------:R-:W-:Y:S05]  /*6df0*/  @!P1 BRA `(.L_x_109) ;  /* 0x0000000000749947 */ /* 0x000fea0003800000 */
[----:B------:R-:W-:Y:S01]  /*6e00*/  ISETP.NE.AND P1, PT, R102, RZ, PT ;  /* 0x000000ff6600720c */ /* 0x000fe20003f25270 */
[----:B------:R-:W2:Y:S01]  /*6e10*/  S2R R0, SR_CgaCtaId ;  /* 0x0000000000007919 */ /* 0x000ea20000008800 */
[----:B------:R-:W-:Y:S01]  /*6e20*/  ISETP.NE.AND P0, PT, R101, RZ, PT ;  /* 0x000000ff6500720c */ /* 0x000fe20003f05270 */
[----:B------:R-:W-:Y:S10]  /*6e30*/  BSSY B0, `(.L_x_110) ;  /* 0x0000008000007945 */ /* 0x000ff40003800000 */
[----:B------:R-:W-:Y:S05]  /*6e40*/  @P1 IMAD R3, R92, 0x1000, R73 ;  /* 0x000010005c031824 */ /* 0x000fea00078e0249 */
[----:B------:R-:W-:Y:S05]  /*6e50*/  @P1 IADD3 R6, PT, PT, R3, UR44, RZ ;  /* 0x0000002c03061c10 */ /* 0x000fea000fffe0ff */
[----:B------:R-:W-:Y:S01]  /*6e60*/  @P1 IMAD.IADD R6, R6, 0x1, R103 ;  /* 0x0000000106061824 */ /* 0x000fe200078e0267 */
[----:B------:R-:W-:Y:S06]  /*6e70*/  @P0 BRA `(.L_x_111) ;  /* 0x00000000000c0947 */ /* 0x000fec0003800000 */
[----:B------:R-:W-:Y:S04]  /*6e80*/  SHF.L.U32 R4, R91, 0x1f, RZ ;  /* 0x0000001f5b047819 */ /* 0x000fe800000006ff */
[----:B------:R-:W3:Y:S02]  /*6e90*/  SYNCS.PHASECHK.TRANS64.TRYWAIT P0, [R5+URZ+0x60], R4 ;  /* 0x00006004050075a7 */ /* 0x000ee400080011ff */
[----:B---3--:R-:W-:Y:S05]  /*6ea0*/  @!P0 BRA `(.L_x_112) ;  /* 0x0000002400b88947 */ /* 0x008fea0003800000 */
.L_x_111:
[----:B------:R-:W-:Y:S05]  /*6eb0*/  BSYNC B0 ;  /* 0x0000000000007941 */ /* 0x000fea0003800000 */
.L_x_110:
[----:B------:R-:W-:Y:S01]  /*6ec0*/  ISETP.NE.AND P0, PT, R102, RZ, PT ;  /* 0x000000ff6600720c */ /* 0x000fe20003f05270 */
[----:B---3--:R-:W-:Y:S02]  /*6ed0*/  VIADD R5, R5, 0x78 ;  /* 0x0000007805057836 */ /* 0x008fe40000000000 */
[----:B------:R-:W-:Y:S03]  /*6ee0*/  VIADD R92, R92, 0x1 ;  /* 0x000000015c5c7836 */ /* 0x000fe60000000000 */
[----:B--2---:R-:W-:Y:S07]  /*6ef0*/  PRMT R0, R0, 0x654, R5 ;  /* 0x0000065400007816 */ /* 0x004fee0000000005 */
[----:B------:R2:W3:Y:S04]  /*6f00*/  @P0 LDS.128 R76, [R3+UR44+0x200] ;  /* 0x0002002c034c0984 */ /* 0x0004e80008000c00 */
[----:B------:R2:W4:Y:S01]  /*6f10*/  @P0 LDS.128 R80, [R6+0x210] ;  /* 0x0002100006500984 */ /* 0x0005220000000c00 */
        /* <DEDUP_REMOVED lines=10> */
[----:B--23--:R-:W-:Y:S02]  /*6fc0*/  LOP3.LUT R91, R91, R0, RZ, 0x3c, !PT ;  /* 0x000000005b5b7212 */ /* 0x00cfe400078e3cff */
.L_x_109:
[----:B------:R-:W-:Y:S05]  /*6fd0*/  BSYNC B1 ;  /* 0x0000000000017941 */ /* 0x000fea0003800000 */
.L_x_108:
[----:B------:R-:W-:Y:S05]  /*6fe0*/  VIADD R0, R38, 0x40 ;  /* 0x0000004026007836 */ /* 0x000fea0000000000 */
[----:B------:R-:W-:Y:S04]  /*6ff0*/  SHF.R.U32.HI R0, RZ, 0x15, R0 ;  /* 0x00000015ff007819 */ /* 0x000fe80000011600 */
[----:B------:R-:W-:Y:S11]  /*7000*/  LOP3.LUT P0, RZ, R0, 0x3, R87, 0x48, !PT ;  /* 0x0000000300ff7812 */ /* 0x000ff60007804857 */
[----:B------:R-:W-:Y:S02]  /*7010*/  @!UPT UIADD3 URZ, UPT, UPT, URZ, URZ, URZ ;  /* 0x000000fffffff290 */ /* 0x000fe4000fffe0ff */
[----:B------:R-:W-:Y:S05]  /*7020*/  @!P0 BRA `(.L_x_113) ;  /* 0x0000000000408947 */ /* 0x000fea0003800000 */
[----:B------:R-:W2:Y:S01]  /*7030*/  LDCU.64 UR8, c[0x4][0x78] ;  /* 0x01000f00ff0877ac */ /* 0x000ea20008000a00 */
[----:B------:R-:W-:Y:S01]  /*7040*/  MOV R15, 0x0 ;  /* 0x00000000000f7802 */ /* 0x000fe20000000f00 */
[----:B------:R-:W-:Y:S02]  /*7050*/  HFMA2 R12, -RZ, RZ, 0, 5.9604644775390625e-08 ;  /* 0x00000001ff0c7431 */ /* 0x000fe400000001ff */
[----:B------:R-:W-:Y:S02]  /*7060*/  IMAD.MOV.U32 R8, RZ, RZ, 0x192 ;  /* 0x00000192ff087424 */ /* 0x000fe400078e00ff */
[----:B------:R-:W-:Y:S01]  /*7070*/  IMAD.MOV.U32 R13, RZ, RZ, RZ ;  /* 0x000000ffff0d7224 */ /* 0x000fe200078e00ff */
[----:B------:R-:W3:Y:S01]  /*7080*/  LDCU.64 UR6, c[0x4][0x80] ;  /* 0x01001000ff0677ac */ /* 0x000ee20008000a00 */
[----:B------:R-:W1:Y:S01]  /*7090*/  LDC.64 R14, c[0x4][R15] ;  /* 0x010000000f0e7b82 */ /* 0x000e620000000a00 */
[----:B------:R-:W5:Y:S01]  /*70a0*/  LDCU.64 UR4, c[0x4][0x18] ;  /* 0x01000300ff0477ac */ /* 0x000f620008000a00 */
[----:B--2---:R-:W-:Y:S01]  /*70b0*/  MOV R5, UR9 ;  /* 0x0000000900057c02 */ /* 0x004fe20008000f00 */
[----:B------:R-:W-:Y:S01]  /*70c0*/  IMAD.U32 R4, RZ, RZ, UR8 ;  /* 0x00000008ff047e24 */ /* 0x000fe2000f8e00ff */
[----:B---3--:R-:W-:Y:S01]  /*70d0*/  MOV R7, UR7 ;  /* 0x0000000700077c02 */ /* 0x008fe20008000f00 */
[----:B------:R-:W-:Y:S01]  /*70e0*/  IMAD.U32 R6, RZ, RZ, UR6 ;  /* 0x00000006ff067e24 */ /* 0x000fe2000f8e00ff */
[----:B-----5:R-:W-:Y:S01]  /*70f0*/  MOV R11, UR5 ;  /* 0x00000005000b7c02 */ /* 0x020fe20008000f00 */
[----:B------:R-:W-:Y:S02]  /*7100*/  IMAD.U32 R10, RZ, RZ, UR4 ;  /* 0x00000004ff0a7e24 */ /* 0x000fe4000f8e00ff */
[----:B------:R-:W-:Y:S07]  /*7110*/  LEPC R20, `(.L_x_113) ;  /* 0x000000001014794e */ /* 0x000fee0000000000 */
[----:B-1--4-:R-:W-:Y:S05]  /*7120*/  CALL.ABS.NOINC R14 ;  /* 0x000000000e007343 */ /* 0x012fea0003c00000 */
.L_x_113:
        /* <DEDUP_REMOVED lines=14> */
[----:B------:R-:W-:Y:S01]  /*7210*/  LDTM.16dp32bit_t0_t15.x32 R4, tmem[UR4+0x40] ;  /* 0x00004004000479ee */ /* 0x000fe20008a80000 */
[----:B------:R-:W2:Y:S01]  /*7220*/  LDTM.16dp32bit_t16_t31.x32 R4, tmem[UR4+0x60] ;  /* 0x00006004000479ee */ /* 0x000ea20008aa0000 */
[----:B-1----:R-:W-:Y:S01]  /*7230*/  LOP3.LUT R112, R73, UR6, RZ, 0xfc, !PT ;  /* 0x0000000649707c12 */ /* 0x002fe2000f8efcff */
[----:B------:R-:W-:Y:S01]  /*7240*/  HADD2.F32 R46, -RZ, R45.H1_H1 ;  /* 0x3000002dff2e7230 */ /* 0x000fe20000004100 */
[-C--:B------:R-:W-:Y:S01]  /*7250*/  F2FP.F16.E4M3.UNPACK_B R53, R79.reuse ;  /* 0x0000004fff35723e */ /* 0x080fe200020006ff */
[----:B------:R-:W-:Y:S01]  /*7260*/  HADD2.F32 R50, -RZ, R49.H1_H1 ;  /* 0x30000031ff327230 */ /* 0x000fe20000004100 */
[----:B------:R-:W-:Y:S01]  /*7270*/  IADD3 R114, PT, PT, R112, UR44, RZ ;  /* 0x0000002c70727c10 */ /* 0x000fe2000fffe0ff */
[----:B------:R-:W-:Y:S01]  /*7280*/  HADD2.F32 R44, -RZ, R43.H1_H1 ;  /* 0x3000002bff2c7230 */ /* 0x000fe20000004100 */
[----:B------:R-:W-:Y:S01]  /*7290*/  F2FP.F16.E4M3.UNPACK_B R55, R79.H1 ;  /* 0x0000004fff37723e */ /* 0x000fe200030006ff */
[----:B------:R-:W-:Y:S01]  /*72a0*/  HADD2.F32 R43, -RZ, R45.H0_H0 ;  /* 0x2000002dff2b7230 */ /* 0x000fe20000004100 */
[----:B------:R-:W-:Y:S01]  /*72b0*/  IADD3 R117, PT, PT, R103, R114, RZ ;  /* 0x0000007267757210 */ /* 0x000fe20007ffe0ff */
[----:B------:R-:W-:Y:S01]  /*72c0*/  HADD2.F32 R54, -RZ, R53.H1_H1 ;  /* 0x30000035ff367230 */ /* 0x000fe20000004100 */
[-C--:B----4-:R-:W-:Y:S01]  /*72d0*/  F2FP.F16.E4M3.UNPACK_B R57, R80.reuse ;  /* 0x00000050ff39723e */ /* 0x090fe200020006ff */
[--C-:B------:R-:W-:Y:S01]  /*72e0*/  HADD2.F32 R45, -RZ, R47.reuse.H0_H0 ;  /* 0x2000002fff2d7230 */ /* 0x100fe20000004100 */
[----:B------:R-:W-:Y:S01]  /*72f0*/  F2FP.F16.E4M3.UNPACK_B R59, R80.H1 ;  /* 0x00000050ff3b723e */ /* 0x000fe200030006ff */
[----:B------:R-:W-:Y:S01]  /*7300*/  HADD2.F32 R48, -RZ, R47.H1_H1 ;  /* 0x3000002fff307230 */ /* 0x000fe20000004100 */
[-C--:B------:R-:W-:Y:S01]  /*7310*/  F2FP.F16.E4M3.UNPACK_B R61, R81.reuse ;  /* 0x00000051ff3d723e */ /* 0x080fe200020006ff */
[----:B------:R-:W-:Y:S01]  /*7320*/  HADD2.F32 R47, -RZ, R49.H0_H0 ;  /* 0x20000031ff2f7230 */ /* 0x000fe20000004100 */
[----:B------:R-:W-:Y:S01]  /*7330*/  F2FP.F16.E4M3.UNPACK_B R63, R81.H1 ;  /* 0x00000051ff3f723e */ /* 0x000fe200030006ff */
[----:B------:R-:W-:Y:S01]  /*7340*/  HADD2.F32 R58, -RZ, R57.H1_H1 ;  /* 0x30000039ff3a7230 */ /* 0x000fe20000004100 */
[-C--:B------:R-:W-:Y:S01]  /*7350*/  F2FP.F16.E4M3.UNPACK_B R65, R82.reuse ;  /* 0x00000052ff41723e */ /* 0x080fe200020006ff */
[----:B------:R-:W-:Y:S01]  /*7360*/  HADD2.F32 R62, -RZ, R61.H1_H1 ;  /* 0x3000003dff3e7230 */ /* 0x000fe20000004100 */
[----:B------:R-:W-:Y:S01]  /*7370*/  F2FP.F16.E4M3.UNPACK_B R67, R82.H1 ;  /* 0x00000052ff43723e */ /* 0x000fe200030006ff */
[----:B------:R-:W-:Y:S01]  /*7380*/  HADD2.F32 R49, -RZ, R51.H0_H0 ;  /* 0x20000033ff317230 */ /* 0x000fe20000004100 */
[----:B------:R-:W-:Y:S01]  /*7390*/  F2FP.F16.E4M3.UNPACK_B R69, R83 ;  /* 0x00000053ff45723e */ /* 0x000fe200020006ff */
[C---:B--2---:R-:W-:Y:S01]  /*73a0*/  FMUL R0, R37.reuse, R4 ;  /* 0x0000000425007220 */ /* 0x044fe20000400000 */
        /* <DEDUP_REMOVED lines=30> */
[----:B------:R-:W-:Y:S01]  /*7590*/  FFMA R9, R39, R50, R9 ;  /* 0x0000003227097223 */ /* 0x000fe20000000009 */
[----:B------:R-:W-:Y:S01]  /*75a0*/  F2FP.SATFINITE.E4M3.F32.PACK_AB_MERGE_C R104, R7, R6, RZ ;  /* 0x000000060768723e */ /* 0x000fe200048070ff */
[----:B------:R-:W-:Y:S01]  /*75b0*/  HADD2.F32 R52, -RZ, R51.H1_H1 ;  /* 0x30000033ff347230 */ /* 0x000fe20000004100 */
[----:B------:R-:W-:Y:S01]  /*75c0*/  F2FP.SATFINITE.E4M3.F32.PACK_AB_MERGE_C R105, R11, R10, RZ ;  /* 0x0000000a0b69723e */ /* 0x000fe200048070ff */
[----:B------:R-:W-:Y:S01]  /*75d0*/  HADD2.F32 R51, -RZ, R53.H0_H0 ;  /* 0x20000035ff337230 */ /* 0x000fe20000004100 */
[----:B------:R-:W-:Y:S01]  /*75e0*/  F2FP.SATFINITE.E4M3.F32.PACK_AB_MERGE_C R104, R3, R0, R104 ;  /* 0x000000000368723e */ /* 0x000fe20004807068 */
[----:B------:R-:W-:Y:S01]  /*75f0*/  FMUL R14, R37, R14 ;  /* 0x0000000e250e7220 */ /* 0x000fe20000400000 */
[----:B------:R-:W-:Y:S01]  /*7600*/  F2FP.SATFINITE.E4M3.F32.PACK_AB_MERGE_C R105, R5, R4, R105 ;  /* 0x000000040569723e */ /* 0x000fe20004807069 */
[----:B------:R-:W-:Y:S01]  /*7610*/  FMUL R15, R37, R15 ;  /* 0x0000000f250f7220 */ /* 0x000fe20000400000 */
[--C-:B------:R-:W-:Y:S02]  /*7620*/  HADD2.F32 R53, -RZ, R55.reuse.H0_H0 ;  /* 0x20000037ff357230 */ /* 0x100fe40000004100 */
[C---:B------:R-:W-:Y:S01]  /*7630*/  FFMA R14, R39.reuse, R49, R14 ;  /* 0x00000031270e7223 */ /* 0x040fe2000000000e */
[----:B------:R-:W-:Y:S02]  /*7640*/  HADD2.F32 R56, -RZ, R55.H1_H1 ;  /* 0x30000037ff387230 */ /* 0x000fe40000004100 */
[C---:B------:R-:W-:Y:S01]  /*7650*/  FFMA R15, R39.reuse, R52, R15 ;  /* 0x00000034270f7223 */ /* 0x040fe2000000000f */
[C---:B------:R-:W-:Y:S01]  /*7660*/  FFMA R12, R39.reuse, R51, R12 ;  /* 0x00000033270c7223 */ /* 0x040fe2000000000c */
[----:B------:R-:W-:Y:S01]  /*7670*/  FFMA R13, R39, R54, R13 ;  /* 0x00000036270d7223 */ /* 0x000fe2000000000d */
[----:B------:R-:W-:Y:S02]  /*7680*/  HADD2.F32 R55, -RZ, R57.H0_H0 ;  /* 0x20000039ff377230 */ /* 0x000fe40000004100 */
[C---:B------:R-:W-:Y:S01]  /*7690*/  FMUL R18, R37.reuse, R18 ;  /* 0x0000001225127220 */ /* 0x040fe20000400000 */
[C---:B------:R-:W-:Y:S01]  /*76a0*/  FMUL R19, R37.reuse, R19 ;  /* 0x0000001325137220 */ /* 0x040fe20000400000 */
[--C-:B------:R-:W-:Y:S02]  /*76b0*/  HADD2.F32 R57, -RZ, R59.reuse.H0_H0 ;  /* 0x2000003bff397230 */ /* 0x100fe40000004100 */
[----:B------:R-:W-:Y:S01]  /*76c0*/  FMUL R22, R37, R22 ;  /* 0x0000001625167220 */ /* 0x000fe20000400000 */
[C---:B------:R-:W-:Y:S01]  /*76d0*/  FFMA R18, R39.reuse, R53, R18 ;  /* 0x0000003527127223 */ /* 0x040fe20000000012 */
[----:B------:R-:W-:Y:S02]  /*76e0*/  HADD2.F32 R60, -RZ, R59.H1_H1 ;  /* 0x3000003bff3c7230 */ /* 0x000fe40000004100 */
[----:B------:R-:W-:Y:S01]  /*76f0*/  FFMA R19, R39, R56, R19 ;  /* 0x0000003827137223 */ /* 0x000fe20000000013 */
[----:B------:R-:W-:Y:S02]  /*7700*/  HADD2.F32 R59, -RZ, R61.H0_H0 ;  /* 0x2000003dff3b7230 */ /* 0x000fe40000004100 */
        /* <DEDUP_REMOVED lines=55> */
[----:B------:R-:W-:Y:S02]  /*7a80*/  UIADD3 UR9, UPT, UPT, UR49, 0x40, URZ ;  /* 0x0000004031097890 */ /* 0x000fe4000fffe0ff */
[----:B------:R-:W-:Y:S02]  /*7a90*/  UIADD3 UR8, UPT, UPT, UR44, 0x3200, UR6 ;  /* 0x000032002c087890 */ /* 0x000fe4000fffe006 */
[----:B--2---:R-:W-:Y:S03]  /*7aa0*/  UIADD3 UR4, UP0, UPT, UR10, 0x680, URZ ;  /* 0x000006800a047890 */ /* 0x004fe6000ff1e0ff */
[----:B------:R-:W-:Y:S01]  /*7ab0*/  UMOV UR10, UR50 ;  /* 0x00000032000a7c82 */ /* 0x000fe20008000000 */
[----:B------:R-:W-:Y:S03]  /*7ac0*/  UIADD3.X UR5, UPT, UPT, URZ, UR11, URZ, UP0, !UPT ;  /* 0x0000000bff057290 */ /* 0x000fe600087fe4ff */
[----:B------:R-:W-:Y:S06]  /*7ad0*/  UMOV UR11, UR36 ;  /* 0x00000024000b7c82 */ /* 0x000fec0008000000 */
[----:B------:R2:W-:Y:S02]  /*7ae0*/  UTMASTG.3D [UR8], [UR4] ;  /* 0x00000008040073b5 */ /* 0x0005e40008010000 */
[----:B--2---:R0:W-:Y:S02]  /*7af0*/  UTMACMDFLUSH ;  /* 0x00000000000079b7 */ /* 0x0041e40000000000 */
.L_x_115:
[----:B------:R-:W-:Y:S05]  /*7b00*/  BSYNC.RECONVERGENT B0 ;  /* 0x0000000000007941 */ /* 0x000fea0003800200 */
.L_x_114:
        /* <DEDUP_REMOVED lines=9> */
.L_x_117:
[----:B------:R-:W-:Y:S05]  /*7ba0*/  BSYNC.RECONVERGENT B0 ;  /* 0x0000000000007941 */ /* 0x000fea0003800200 */
.L_x_116:
        /* <DEDUP_REMOVED lines=16> */
.L_x_121:
[----:B------:R-:W-:Y:S05]  /*7cb0*/  BSYNC B0 ;  /* 0x0000000000007941 */ /* 0x000fea0003800000 */
.L_x_120:
        /* <DEDUP_REMOVED lines=17> */
.L_x_119:
[----:B------:R-:W-:Y:S05]  /*7dd0*/  BSYNC B1 ;  /* 0x0000000000017941 */ /* 0x000fea0003800000 */
.L_x_118:
        /* <DEDUP_REMOVED lines=21> */
.L_x_123:
[----:B------:R-:W-:Y:S01]  /*7f30*/  ISETP.NE.AND P0, PT, R96, RZ, PT ;  /* 0x000000ff6000720c */ /* 0x000fe20003f05270 */
[----:B------:R-:W-:Y:S05]  /*7f40*/  WARPSYNC.ALL ;  /* 0x0000000000007948 */ /* 0x000fea0003800000 */
[----:B------:R-:W-:Y:S01]  /*7f50*/  R2UR UR4, R38 ;  /* 0x00000000260472ca */ /* 0x000fe200000e0000 */
[----:B------:R-:W2:Y:S01]  /*7f60*/  S2UR UR7, SR_CgaCtaId ;  /* 0x00000000000779c3 */ /* 0x000ea20000008800 */
[-C--:B------:R-:W-:Y:S01]  /*7f70*/  F2FP.F16.E4M3.UNPACK_B R41, R76.reuse ;  /* 0x0000004cff29723e */ /* 0x080fe200020006ff */
[----:B------:R-:W-:Y:S01]  /*7f80*/  USHF.L.U32 UR5, UR45, 0xc, URZ ;  /* 0x0000000c2d057899 */ /* 0x000fe200080006ff */
[----:B------:R-:W-:Y:S01]  /*7f90*/  F2FP.F16.E4M3.UNPACK_B R76, R76.H1 ;  /* 0x0000004cff4c723e */ /* 0x000fe200030006ff */
[----:B------:R-:W-:Y:S01]  /*7fa0*/  BSSY.RECONVERGENT B0, `(.L_x_124) ;  /* 0x000009d000007945 */ /* 0x000fe20003800200 */
[-C--:B------:R-:W-:Y:S01]  /*7fb0*/  F2FP.F16.E4M3.UNPACK_B R45, R77.reuse ;  /* 0x0000004dff2d723e */ /* 0x080fe200020006ff */
[--C-:B------:R-:W-:Y:S01]  /*7fc0*/  HADD2.F32 R40, -RZ, R41.reuse.H0_H0 ;  /* 0x20000029ff287230 */ /* 0x100fe20000004100 */
[----:B------:R-:W-:Y:S01]  /*7fd0*/  F2FP.F16.E4M3.UNPACK_B R77, R77.H1 ;  /* 0x0000004dff4d723e */ /* 0x000fe200030006ff */
[----:B------:R-:W-:Y:S01]  /*7fe0*/  HADD2.F32 R42, -RZ, R41.H1_H1 ;  /* 0x30000029ff2a7230 */ /* 0x000fe20000004100 */
[-C--:B------:R-:W-:Y:S01]  /*7ff0*/  F2FP.F16.E4M3.UNPACK_B R49, R78.reuse ;  /* 0x0000004eff31723e */ /* 0x080fe200020006ff */
[--C-:B------:R-:W-:Y:S01]  /*8000*/  HADD2.F32 R41, -RZ, R76.reuse.H0_H0 ;  /* 0x2000004cff297230 */ /* 0x100fe20000004100 */
[----:B------:R-:W-:Y:S01]  /*8010*/  F2FP.F16.E4M3.UNPACK_B R78, R78.H1 ;  /* 0x0000004eff4e723e */ /* 0x000fe200030006ff */
[----:B------:R-:W-:Y:S01]  /*8020*/  LDTM.16dp32bit_t0_t15.x32 R4, tmem[UR4+0x80] ;  /* 0x00008004000479ee */ /* 0x000fe20008a80000 */
[----:B------:R-:W3:Y:S01]  /*8030*/  LDTM.16dp32bit_t16_t31.x32 R4, tmem[UR4+0xa0] ;  /* 0x0000a004000479ee */ /* 0x000ee20008aa0000 */
[----:B------:R-:W-:Y:S01]  /*8040*/  NOP ;  /* 0x0000000000007918 */ /* 0x000fe20000000000 */
[----:B------:R-:W-:Y:S01]  /*8050*/  LOP3.LUT R71, R73, UR5, RZ, 0xfc, !PT ;  /* 0x0000000549477c12 */ /* 0x000fe2000f8efcff */
[--C-:B------:R-:W-:Y:S01]  /*8060*/  HADD2.F32 R43, -RZ, R45.reuse.H0_H0 ;  /* 0x2000002dff2b7230 */ /* 0x100fe20000004100 */
[----:B------:R-:W-:Y:S01]  /*8070*/  R2UR UR6, R99 ;  /* 0x00000000630672ca */ /* 0x000fe200000e0000 */
[----:B------:R-:W-:Y:S01]  /*8080*/  HADD2.F32 R46, -RZ, R45.H1_H1 ;  /* 0x3000002dff2e7230 */ /* 0x000fe20000004100 */
[----:B------:R-:W-:Y:S01]  /*8090*/  IADD3 R102, PT, PT, R71, UR44, RZ ;  /* 0x0000002c47667c10 */ /* 0x000fe2000fffe0ff */
[--C-:B------:R-:W-:Y:S01]  /*80a0*/  HADD2.F32 R47, -RZ, R49.reuse.H0_H0 ;  /* 0x20000031ff2f7230 */ /* 0x100fe20000004100 */
[----:B------:R-:W-:Y:S01]  /*80b0*/  F2FP.F16.E4M3.UNPACK_B R53, R79 ;  /* 0x0000004fff35723e */ /* 0x000fe200020006ff */
[----:B------:R-:W-:Y:S01]  /*80c0*/  HADD2.F32 R50, -RZ, R49.H1_H1 ;  /* 0x30000031ff327230 */ /* 0x000fe20000004100 */
[----:B------:R-:W-:Y:S01]  /*80d0*/  IADD3 R99, PT, PT, R103, R102, RZ ;  /* 0x0000006667637210 */ /* 0x000fe20007ffe0ff */
[----:B------:R-:W-:Y:S01]  /*80e0*/  HADD2.F32 R44, -RZ, R76.H1_H1 ;  /* 0x3000004cff2c7230 */ /* 0x000fe20000004100 */
[----:B----4-:R-:W-:Y:S01]  /*80f0*/  F2FP.F16.E4M3.UNPACK_B R57, R80 ;  /* 0x00000050ff39723e */ /* 0x010fe200020006ff */
[--C-:B------:R-:W-:Y:S01]  /*8100*/  HADD2.F32 R51, -RZ, R53.reuse.H0_H0 ;  /* 0x20000035ff337230 */ /* 0x100fe20000004100 */
[----:B------:R-:W-:Y:S01]  /*8110*/  F2FP.F16.E4M3.UNPACK_B R61, R81 ;  /* 0x00000051ff3d723e */ /* 0x000fe200020006ff */
[----:B------:R-:W-:Y:S01]  /*8120*/  HADD2.F32 R54, -RZ, R53.H1_H1 ;  /* 0x30000035ff367230 */ /* 0x000fe20000004100 */
[----:B------:R-:W-:Y:S01]  /*8130*/  F2FP.F16.E4M3.UNPACK_B R65, R82 ;  /* 0x00000052ff41723e */ /* 0x000fe200020006ff */
[----:B------:R-:W-:Y:S01]  /*8140*/  UIADD3 UR4, UPT, UPT, UR6, 0xe0, URZ ;  /* 0x000000e006047890 */ /* 0x000fe2000fffe0ff */
[--C-:B------:R-:W-:Y:S01]  /*8150*/  HADD2.F32 R55, -RZ, R57.reuse.H0_H0 ;  /* 0x20000039ff377230 */ /* 0x100fe20000004100 */
[----:B------:R-:W-:Y:S01]  /*8160*/  F2FP.F16.E4M3.UNPACK_B R69, R83 ;  /* 0x00000053ff45723e */ /* 0x000fe200020006ff */
[----:B------:R-:W-:Y:S01]  /*8170*/  HADD2.F32 R58, -RZ, R57.H1_H1 ;  /* 0x30000039ff3a7230 */ /* 0x000fe20000004100 */
[----:B------:R-:W-:Y:S01]  /*8180*/  F2FP.F16.E4M3.UNPACK_B R79, R79.H1 ;  /* 0x0000004fff4f723e */ /* 0x000fe200030006ff */
[--C-:B------:R-:W-:Y:S01]  /*8190*/  HADD2.F32 R59, -RZ, R61.reuse.H0_H0 ;  /* 0x2000003dff3b7230 */ /* 0x100fe20000004100 */
[----:B------:R-:W-:Y:S01]  /*81a0*/  F2FP.F16.E4M3.UNPACK_B R80, R80.H1 ;  /* 0x00000050ff50723e */ /* 0x000fe200030006ff */
[----:B--2---:R-:W-:Y:S01]  /*81b0*/  UPRMT UR4, UR7, 0x654, UR4 ;  /* 0x0000065407047896 */ /* 0x004fe20008000004 */
        /* <DEDUP_REMOVED lines=8> */
[----:B------:R-:W-:Y:S01]  /*8240*/  SYNCS.ARRIVE.TRANS64.RED.A1T0 RZ, [UR4], RZ ;  /* 0x000000ffffff79a7 */ /* 0x000fe20008100404 */
[C---:B------:R-:W-:Y:S01]  /*8250*/  FMUL R16, R37.reuse, R16 ;  /* 0x0000001025107220 */ /* 0x040fe20000400000 */
[C---:B------:R-:W-:Y:S01]  /*8260*/  FMUL R17, R37.reuse, R17 ;  /* 0x0000001125117220 */ /* 0x040fe20000400000 */
[C---:B------:R-:W-:Y:S01]  /*8270*/  FMUL R0, R37.reuse, R20 ;  /* 0x0000001425007220 */ /* 0x040fe20000400000 */
[C---:B------:R-:W-:Y:S01]  /*8280*/  FMUL R3, R37.reuse, R21 ;  /* 0x0000001525037220 */ /* 0x040fe20000400000 */
[----:B------:R-:W-:Y:S02]  /*8290*/  HADD2.F32 R62, -RZ, R61.H1_H1 ;  /* 0x3000003dff3e7230 */ /* 0x000fe40000004100 */
[C---:B------:R-:W-:Y:S01]  /*82a0*/  FMUL R20, R37.reuse, R24 ;  /* 0x0000001825147220 */ /* 0x040fe20000400000 */
[C---:B------:R-:W-:Y:S01]  /*82b0*/  FMUL R21, R37.reuse, R25 ;  /* 0x0000001925157220 */ /* 0x040fe20000400000 */
[--C-:B------:R-:W-:Y:S02]  /*82c0*/  HADD2.F32 R63, -RZ, R65.reuse.H0_H0 ;  /* 0x20000041ff3f7230 */ /* 0x100fe40000004100 */
[C---:B------:R-:W-:Y:S01]  /*82d0*/  FMUL R24, R37.reuse, R28 ;  /* 0x0000001c25187220 */ /* 0x040fe20000400000 */
[----:B------:R-:W-:Y:S02]  /*82e0*/  HADD2.F32 R66, -RZ, R65.H1_H1 ;  /* 0x30000041ff427230 */ /* 0x000fe40000004100 */
[C---:B------:R-:W-:Y:S01]  /*82f0*/  FMUL R25, R37.reuse, R29 ;  /* 0x0000001d25197220 */ /* 0x040fe20000400000 */
[--C-:B------:R-:W-:Y:S02]  /*8300*/  HADD2.F32 R67, -RZ, R69.reuse.H0_H0 ;  /* 0x20000045ff437230 */ /* 0x100fe40000004100 */
[C---:B------:R-:W-:Y:S01]  /*8310*/  FMUL R28, R37.reuse, R32 ;  /* 0x00000020251c7220 */ /* 0x040fe20000400000 */
[----:B------:R-:W-:Y:S02]  /*8320*/  HADD2.F32 R70, -RZ, R69.H1_H1 ;  /* 0x30000045ff467230 */ /* 0x000fe40000004100 */
[C---:B------:R-:W-:Y:S01]  /*8330*/  FMUL R29, R37.reuse, R33 ;  /* 0x00000021251d7220 */ /* 0x040fe20000400000 */
        /* <DEDUP_REMOVED lines=8> */
[C---:B------:R-:W-:Y:S01]  /*83c0*/  FFMA R9, R39.reuse, R46, R9 ;  /* 0x0000002e27097223 */ /* 0x040fe20000000009 */
[----:B------:R-:W-:Y:S01]  /*83d0*/  FFMA R10, R39, R45, R10 ;  /* 0x0000002d270a7223 */ /* 0x000fe2000000000a */
[----:B------:R-:W-:Y:S01]  /*83e0*/  FMUL R11, R37, R11 ;  /* 0x0000000b250b7220 */ /* 0x000fe20000400000 */
[----:B------:R-:W-:Y:S01]  /*83f0*/  F2FP.F16.E4M3.UNPACK_B R81, R81.H1 ;  /* 0x00000051ff51723e */ /* 0x000fe200030006ff */
[--C-:B------:R-:W-:Y:S01]  /*8400*/  HADD2.F32 R49, -RZ, R78.reuse.H0_H0 ;  /* 0x2000004eff317230 */ /* 0x100fe20000004100 */
[----:B------:R-:W-:Y:S01]  /*8410*/  F2FP.SATFINITE.E4M3.F32.PACK_AB_MERGE_C R100, R7, R6, RZ ;  /* 0x000000060764723e */ /* 0x000fe200048070ff */
[C---:B------:R-:W-:Y:S01]  /*8420*/  FFMA R11, R39.reuse, R48, R11 ;  /* 0x00000030270b7223 */ /* 0x040fe2000000000b */
[C---:B------:R-:W-:Y:S01]  /*8430*/  FFMA R12, R39.reuse, R47, R12 ;  /* 0x0000002f270c7223 */ /* 0x040fe2000000000c */
[----:B------:R-:W-:Y:S01]  /*8440*/  FFMA R13, R39, R50, R13 ;  /* 0x00000032270d7223 */ /* 0x000fe2000000000d */
[----:B------:R-:W-:Y:S01]  /*8450*/  F2FP.SATFINITE.E4M3.F32.PACK_AB_MERGE_C R100, R5, R4, R100 ;  /* 0x000000040564723e */ /* 0x000fe20004807064 */
[----:B------:R-:W-:Y:S01]  /*8460*/  HADD2.F32 R52, -RZ, R78.H1_H1 ;  /* 0x3000004eff347230 */ /* 0x000fe20000004100 */
[----:B------:R-:W-:Y:S01]  /*8470*/  F2FP.SATFINITE.E4M3.F32.PACK_AB_MERGE_C R101, R11, R10, RZ ;  /* 0x0000000a0b65723e */ /* 0x000fe200048070ff */
[C---:B------:R-:W-:Y:S01]  /*8480*/  FMUL R14, R37.reuse, R14 ;  /* 0x0000000e250e7220 */ /* 0x040fe20000400000 */
[----:B------:R-:W-:Y:S01]  /*8490*/  FMUL R15, R37, R15 ;  /* 0x0000000f250f7220 */ /* 0x000fe20000400000 */
[--C-:B------:R-:W-:Y:S01]  /*84a0*/  HADD2.F32 R53, -RZ, R79.reuse.H0_H0 ;  /* 0x2000004fff357230 */ /* 0x100fe20000004100 */
[----:B------:R-:W-:Y:S01]  /*84b0*/  F2FP.SATFINITE.E4M3.F32.PACK_AB_MERGE_C R101, R9, R8, R101 ;  /* 0x000000080965723e */ /* 0x000fe20004807065 */
[C---:B------:R-:W-:Y:S01]  /*84c0*/  FFMA R14, R39.reuse, R49, R14 ;  /* 0x00000031270e7223 */ /* 0x040fe2000000000e */
[C---:B------:R-:W-:Y:S01]  /*84d0*/  FFMA R15, R39.reuse, R52, R15 ;  /* 0x00000034270f7223 */ /* 0x040fe2000000000f */
[C---:B------:R-:W-:Y:S01]  /*84e0*/  FFMA R16, R39.reuse, R51, R16 ;  /* 0x0000003327107223 */ /* 0x040fe20000000010 */
[----:B------:R-:W-:Y:S01]  /*84f0*/  FFMA R17, R39, R54, R17 ;  /* 0x0000003627117223 */ /* 0x000fe20000000011 */
[----:B------:R-:W-:Y:S02]  /*8500*/  HADD2.F32 R56, -RZ, R79.H1_H1 ;  /* 0x3000004fff387230 */ /* 0x000fe40000004100 */
[C---:B------:R-:W-:Y:S01]  /*8510*/  FMUL R18, R37.reuse, R18 ;  /* 0x0000001225127220 */ /* 0x040fe20000400000 */
[C---:B------:R-:W-:Y:S01]  /*8520*/  FMUL R19, R37.reuse, R19 ;  /* 0x0000001325137220 */ /* 0x040fe20000400000 */
[--C-:B------:R-:W-:Y:S02]  /*8530*/  HADD2.F32 R57, -RZ, R80.reuse.H0_H0 ;  /* 0x20000050ff397230 */ /* 0x100fe40000004100 */
[----:B------:R-:W-:Y:S01]  /*8540*/  FMUL R22, R37, R22 ;  /* 0x0000001625167220 */ /* 0x000fe20000400000 */
[C---:B------:R-:W-:Y:S01]  /*8550*/  FFMA R18, R39.reuse, R53, R18 ;  /* 0x0000003527127223 */ /* 0x040fe20000000012 */
[----:B------:R-:W-:Y:S02]  /*8560*/  HADD2.F32 R60, -RZ, R80.H1_H1 ;  /* 0x30000050ff3c7230 */ /* 0x000fe40000004100 */
        /* <DEDUP_REMOVED lines=34> */
[----:B------:R-:W-:Y:S01]  /*8790*/  F2FP.SATFINITE.E4M3.F32.PACK_AB_MERGE_C R102, R13, R12, R102 ;  /* 0x0000000c0d66723e */ /* 0x000fe20004807066 */
[----:B------:R-:W-:Y:S01]  /*87a0*/  UIADD3 UR4, UPT, UPT, UR45, 0x1, URZ ;  /* 0x000000012d047890 */ /* 0x000fe2000fffe0ff */
[----:B------:R-:W-:Y:S02]  /*87b0*/  F2FP.SATFINITE.E4M3.F32.PACK_AB_MERGE_C R103, R17, R16, R103 ;  /* 0x000000101167723e */ /* 0x000fe40004807067 */
[----:B-1----:R-:W-:Y:S02]  /*87c0*/  F2FP.SATFINITE.E4M3.F32.PACK_AB_MERGE_C R104, R23, R22, RZ ;  /* 0x000000161768723e */ /* 0x002fe400048070ff */
        /* <DEDUP_REMOVED lines=26> */
.L_x_125:
[----:B------:R-:W-:Y:S05]  /*8970*/  BSYNC.RECONVERGENT B0 ;  /* 0x0000000000007941 */ /* 0x000fea0003800200 */
.L_x_124:
[----:B------:R-:W-:Y:S01]  /*8980*/  IADD3 R0, PT, PT, R36, 0x1, RZ ;  /* 0x0000000124007810 */ /* 0x000fe20007ffe0ff */
[----:B------:R-:W-:Y:S04]  /*8990*/  BSSY.RECONVERGENT B0, `(.L_x_126) ;  /* 0x0000003000007945 */ /* 0x000fe80003800200 */
[----:B------:R-:W-:Y:S05]  /*89a0*/  @P0 BRA `(.L_x_127) ;  /* 0x0000000000040947 */ /* 0x000fea0003800000 */
[----:B------:R-:W-:Y:S04]  /*89b0*/  DEPBAR.LE SB0, 0x1 ;  /* 0x000080400000791a */ /* 0x000fe80000000000 */
.L_x_127:
[----:B------:R-:W-:Y:S05]  /*89c0*/  BSYNC.RECONVERGENT B0 ;  /* 0x0000000000007941 */ /* 0x000fea0003800200 */
.L_x_126:
[----:B------:R-:W-:Y:S01]  /*89d0*/  BAR.SYNC.DEFER_BLOCKING 0x1, 0x80 ;  /* 0x0042000000007b1d */ /* 0x000fe20000010000 */
[----:B------:R-:W-:Y:S01]  /*89e0*/  ISETP.NE.AND P0, PT, R89, 0x2, PT ;  /* 0x000000025900780c */ /* 0x000fe20003f05270 */
[----:B------:R-:W-:Y:S01]  /*89f0*/  UISETP.NE.AND UP1, UPT, UR46, URZ, UPT ;  /* 0x000000ff2e00728c */ /* 0x000fe2000bf25270 */
[----:B------:R-:W-:Y:S01]  /*8a00*/  ISETP.NE.AND P1, PT, R0, 0x4, PT ;  /* 0x000000040000780c */ /* 0x000fe20003f25270 */
[----:B------:R-:W-:Y:S01]  /*8a10*/  UISETP.NE.AND UP0, UPT, UR4, 0x2, UPT ;  /* 0x000000020400788c */ /* 0x000fe2000bf05270 */
[----:B------:R-:W-:Y:S01]  /*8a20*/  SEL R4, RZ, 0x1, P0 ;  /* 0x00000001ff047807 */ /* 0x000fe20000000000 */
[----:B------:R-:W-:Y:S01]  /*8a30*/  UIADD3 UR24, UPT, UPT, UR37, UR62, URZ ;  /* 0x0000003e25187290 */ /* 0x000fe2000fffe0ff */
[----:B------:R-:W-:Y:S01]  /*8a40*/  SEL R3, RZ, 0x1, P1 ;  /* 0x00000001ff037807 */ /* 0x000fe20000800000 */
[----:B------:R-:W-:Y:S01]  /*8a50*/  UIADD3 UR20, UPT, UPT, UR38, UR63, URZ ;  /* 0x0000003f26147290 */ /* 0x000fe2000fffe0ff */
[----:B------:R-:W-:Y:S01]  /*8a60*/  LOP3.LUT R93, R93, R4, RZ, 0x3c, !PT ;  /* 0x000000045d5d7212 */ /* 0x000fe200078e3cff */
[----:B------:R-:W-:Y:S01]  /*8a70*/  USEL UR45, UR4, URZ, UP0 ;  /* 0x000000ff042d7287 */ /* 0x000fe20008000000 */
[----:B------:R-:W-:Y:S02]  /*8a80*/  LOP3.LUT R94, R94, R3, RZ, 0x3c, !PT ;  /* 0x000000035e5e7212 */ /* 0x000fe400078e3cff */
[----:B------:R-:W-:Y:S02]  /*8a90*/  SEL R89, R89, RZ, P0 ;  /* 0x000000ff59597207 */ /* 0x000fe40000000000 */
[----:B------:R-:W-:Y:S01]  /*8aa0*/  SEL R36, R0, RZ, P1 ;  /* 0x000000ff00247207 */ /* 0x000fe20000800000 */
[----:B------:R-:W-:Y:S01]  /*8ab0*/  UMOV UR36, UR59 ;  /* 0x0000003b00247c82 */ /* 0x000fe20008000000 */
[----:B------:R-:W-:Y:S05]  /*8ac0*/  BRA.U UP1, `(.L_x_128) ;  /* 0xffffffc501e07547 */ /* 0x000fea000b83ffff */
[----:B------:R-:W-:Y:S05]  /*8ad0*/  EXIT ;  /* 0x000000000000794d */ /* 0x000fea0003800000 */
.L_x_24:
[----:B-1----:R1:W3:Y:S02]  /*8ae0*/  SYNCS.PHASECHK.TRANS64.TRYWAIT P0, [R0+URZ+0x110], R3 ;  /* 0x00011003000075a7 */ /* 0x0022e400080011ff */
[----:B---3--:R-:W-:Y:S05]  /*8af0*/  @!P0 NANOSLEEP.SYNCS 0x989680 ;  /* 0x009896800000895d */ /* 0x008fea0003900000 */
[----:B------:R-:W3:Y:S02]  /*8b00*/  @!P0 SYNCS.PHASECHK.TRANS64 P0, [R0+URZ+0x110], R3 ;  /* 0x00011003000085a7 */ /* 0x000ee400080010ff */
[----:B---3--:R-:W-:Y:S05]  /*8b10*/  @!P0 BRA `(.L_x_24) ;  /* 0xfffffffc00f08947 */ /* 0x008fea000383ffff */
[----:B------:R-:W-:Y:S05]  /*8b20*/  BRA `(.L_x_129) ;  /* 0xffffff8c00607947 */ /* 0x000fea000383ffff */
.L_x_27:
[----:B-1----:R-:W-:Y:S07]  /*8b30*/  MOV R0, UR33 ;  /* 0x0000002100007c02 */ /* 0x002fee0008000f00 */
.L_x_130:
[----:B-1----:R1:W3:Y:S02]  /*8b40*/  SYNCS.PHASECHK.TRANS64.TRYWAIT P0, [R0+URZ+0x30], R3 ;  /* 0x00003003000075a7 */ /* 0x0022e400080011ff */
[----:B---3--:R-:W-:Y:S05]  /*8b50*/  @!P0 NANOSLEEP.SYNCS 0x989680 ;  /* 0x009896800000895d */ /* 0x008fea0003900000 */
[----:B------:R-:W3:Y:S02]  /*8b60*/  @!P0 SYNCS.PHASECHK.TRANS64 P0, [R0+URZ+0x30], R3 ;  /* 0x00003003000085a7 */ /* 0x000ee400080010ff */
[----:B---3--:R-:W-:Y:S05]  /*8b70*/  @!P0 BRA `(.L_x_130) ;  /* 0xfffffffc00f08947 */ /* 0x008fea000383ffff */
[----:B------:R-:W-:Y:S05]  /*8b80*/  BRA `(.L_x_26) ;  /* 0xffffff8c00a07947 */ /* 0x000fea000383ffff */
.L_x_34:
[----:B-1----:R-:W-:Y:S07]  /*8b90*/  MOV R0, UR9 ;  /* 0x0000000900007c02 */ /* 0x002fee0008000f00 */
.L_x_131:
[----:B-1----:R1:W3:Y:S02]  /*8ba0*/  SYNCS.PHASECHK.TRANS64.TRYWAIT P0, [R0+URZ+0x30], R3 ;  /* 0x00003003000075a7 */ /* 0x0022e400080011ff */
[----:B---3--:R-:W-:Y:S05]  /*8bb0*/  @!P0 NANOSLEEP.SYNCS 0x989680 ;  /* 0x009896800000895d */ /* 0x008fea0003900000 */
[----:B------:R-:W3:Y:S02]  /*8bc0*/  @!P0 SYNCS.PHASECHK.TRANS64 P0, [R0+URZ+0x30], R3 ;  /* 0x00003003000085a7 */ /* 0x000ee400080010ff */
[----:B---3--:R-:W-:Y:S05]  /*8bd0*/  @!P0 BRA `(.L_x_131) ;  /* 0xfffffffc00f08947 */ /* 0x008fea000383ffff */
[----:B------:R-:W-:Y:S05]  /*8be0*/  BRA `(.L_x_33) ;  /* 0xffffff90005c7947 */ /* 0x000fea000383ffff */
.L_x_39:
[----:B-1----:R1:W3:Y:S02]  /*8bf0*/  SYNCS.PHASECHK.TRANS64.TRYWAIT P0, [R3+URZ+0xa0], R0 ;  /* 0x0000a000030075a7 */ /* 0x0022e400080011ff */
[----:B---3--:R-:W-:Y:S05]  /*8c00*/  @!P0 NANOSLEEP.SYNCS 0x989680 ;  /* 0x009896800000895d */ /* 0x008fea0003900000 */
[----:B------:R-:W3:Y:S02]  /*8c10*/  @!P0 SYNCS.PHASECHK.TRANS64 P0, [R3+URZ+0xa0], R0 ;  /* 0x0000a000030085a7 */ /* 0x000ee400080010ff */
[----:B---3--:R-:W-:Y:S05]  /*8c20*/  @!P0 BRA `(.L_x_39) ;  /* 0xfffffffc00f08947 */ /* 0x008fea000383ffff */
[----:B------:R-:W-:Y:S05]  /*8c30*/  BRA `(.L_x_132) ;  /* 0xffffff9000fc7947 */ /* 0x000fea000383ffff */
.L_x_43:
[----:B-1----:R-:W-:-:S07]  /*8c40*/  MOV R0, UR4 ;  /* 0x0000000400007c02 */ /* 0x002fce0008000f00 */
.L_x_133:
[----:B-1----:R1:W3:Y:S02]  /*8c50*/  SYNCS.PHASECHK.TRANS64.TRYWAIT P0, [R0+URZ], R3 ;  /* 0x00000003000075a7 */ /* 0x0022e400080011ff */
[----:B---3--:R-:W-:Y:S05]  /*8c60*/  @!P0 NANOSLEEP.SYNCS 0x989680 ;  /* 0x009896800000895d */ /* 0x008fea0003900000 */
[----:B------:R-:W3:Y:S02]  /*8c70*/  @!P0 SYNCS.PHASECHK.TRANS64 P0, [R0+URZ], R3 ;  /* 0x00000003000085a7 */ /* 0x000ee400080010ff */
[----:B---3--:R-:W-:Y:S05]  /*8c80*/  @!P0 BRA `(.L_x_133) ;  /* 0xfffffffc00f08947 */ /* 0x008fea000383ffff */
[----:B------:R-:W-:Y:S05]  /*8c90*/  BRA `(.L_x_134) ;  /* 0xffffff9800a07947 */ /* 0x000fea000383ffff */
.L_x_44:
[----:B------:R-:W-:-:S07]  /*8ca0*/  MOV R0, UR5 ;  /* 0x0000000500007c02 */ /* 0x000fce0008000f00 */
.L_x_135:
[----:B-1----:R1:W3:Y:S02]  /*8cb0*/  SYNCS.PHASECHK.TRANS64.TRYWAIT P0, [R0+URZ], R3 ;  /* 0x00000003000075a7 */ /* 0x0022e400080011ff */
[----:B---3--:R-:W-:Y:S05]  /*8cc0*/  @!P0 NANOSLEEP.SYNCS 0x989680 ;  /* 0x009896800000895d */ /* 0x008fea0003900000 */
[----:B------:R-:W3:Y:S02]  /*8cd0*/  @!P0 SYNCS.PHASECHK.TRANS64 P0, [R0+URZ], R3 ;  /* 0x00000003000085a7 */ /* 0x000ee400080010ff */
[----:B---3--:R-:W-:Y:S05]  /*8ce0*/  @!P0 BRA `(.L_x_135) ;  /* 0xfffffffc00f08947 */ /* 0x008fea000383ffff */
[----:B------:R-:W-:Y:S05]  /*8cf0*/  BRA `(.L_x_136) ;  /* 0xffffff9800ac7947 */ /* 0x000fea000383ffff */
.L_x_45:
[----:B------:R-:W-:-:S07]  /*8d00*/  MOV R0, UR5 ;  /* 0x0000000500007c02 */ /* 0x000fce0008000f00 */
.L_x_137:
[----:B-1----:R1:W3:Y:S02]  /*8d10*/  SYNCS.PHASECHK.TRANS64.TRYWAIT P0, [R0+URZ], R3 ;  /* 0x00000003000075a7 */ /* 0x0022e400080011ff */
[----:B---3--:R-:W-:Y:S05]  /*8d20*/  @!P0 NANOSLEEP.SYNCS 0x989680 ;  /* 0x009896800000895d */ /* 0x008fea0003900000 */
[----:B------:R-:W3:Y:S02]  /*8d30*/  @!P0 SYNCS.PHASECHK.TRANS64 P0, [R0+URZ], R3 ;  /* 0x00000003000085a7 */ /* 0x000ee400080010ff */
[----:B---3--:R-:W-:Y:S05]  /*8d40*/  @!P0 BRA `(.L_x_137) ;  /* 0xfffffffc00f08947 */ /* 0x008fea000383ffff */
[----:B------:R-:W-:Y:S05]  /*8d50*/  BRA `(.L_x_138) ;  /* 0xffffff9800b87947 */ /* 0x000fea000383ffff */
.L_x_46:
[----:B------:R-:W-:-:S07]  /*8d60*/  MOV R0, UR5 ;  /* 0x0000000500007c02 */ /* 0x000fce0008000f00 */
.L_x_139:
[----:B-1----:R1:W3:Y:S02]  /*8d70*/  SYNCS.PHASECHK.TRANS64.TRYWAIT P0, [R0+URZ], R3 ;  /* 0x00000003000075a7 */ /* 0x0022e400080011ff */
[----:B---3--:R-:W-:Y:S05]  /*8d80*/  @!P0 NANOSLEEP.SYNCS 0x989680 ;  /* 0x009896800000895d */ /* 0x008fea0003900000 */
[----:B------:R-:W3:Y:S02]  /*8d90*/  @!P0 SYNCS.PHASECHK.TRANS64 P0, [R0+URZ], R3 ;  /* 0x00000003000085a7 */ /* 0x000ee400080010ff */
[----:B---3--:R-:W-:Y:S05]  /*8da0*/  @!P0 BRA `(.L_x_139) ;  /* 0xfffffffc00f08947 */ /* 0x008fea000383ffff */
[----:B------:R-:W-:Y:S05]  /*8db0*/  BRA `(.L_x_140) ;  /* 0xffffff9800c47947 */ /* 0x000fea000383ffff */
.L_x_47:
[----:B------:R-:W-:-:S07]  /*8dc0*/  MOV R0, UR5 ;  /* 0x0000000500007c02 */ /* 0x000fce0008000f00 */
.L_x_141:
[----:B-1----:R1:W3:Y:S02]  /*8dd0*/  SYNCS.PHASECHK.TRANS64.TRYWAIT P0, [R0+URZ], R3 ;  /* 0x00000003000075a7 */ /* 0x0022e400080011ff */
[----:B---3--:R-:W-:Y:S05]  /*8de0*/  @!P0 NANOSLEEP.SYNCS 0x989680 ;  /* 0x009896800000895d */ /* 0x008fea0003900000 */
[----:B------:R-:W3:Y:S02]  /*8df0*/  @!P0 SYNCS.PHASECHK.TRANS64 P0, [R0+URZ], R3 ;  /* 0x00000003000085a7 */ /* 0x000ee400080010ff */
[----:B---3--:R-:W-:Y:S05]  /*8e00*/  @!P0 BRA `(.L_x_141) ;  /* 0xfffffffc00f08947 */ /* 0x008fea000383ffff */
[----:B------:R-:W-:Y:S05]  /*8e10*/  BRA `(.L_x_142) ;  /* 0xffffff9800d07947 */ /* 0x000fea000383ffff */
.L_x_50:
[----:B--2---:R2:W3:Y:S02]  /*8e20*/  SYNCS.PHASECHK.TRANS64.TRYWAIT P0, [R2+URZ+0x100], R5 ;  /* 0x00010005020075a7 */ /* 0x0044e400080011ff */
[----:B---3--:R-:W-:Y:S05]  /*8e30*/  @!P0 NANOSLEEP.SYNCS 0x989680 ;  /* 0x009896800000895d */ /* 0x008fea0003900000 */
[----:B------:R-:W3:Y:S02]  /*8e40*/  @!P0 SYNCS.PHASECHK.TRANS64 P0, [R2+URZ+0x100], R5 ;  /* 0x00010005020085a7 */ /* 0x000ee400080010ff */
[----:B---3--:R-:W-:Y:S05]  /*8e50*/  @!P0 BRA `(.L_x_50) ;  /* 0xfffffffc00f08947 */ /* 0x008fea000383ffff */
[----:B------:R-:W-:Y:S05]  /*8e60*/  BRA `(.L_x_143) ;  /* 0xffffff9c00347947 */ /* 0x000fea000383ffff */
.L_x_51:
[----:B------:R-:W-:-:S07]  /*8e70*/  MOV R2, UR4 ;  /* 0x0000000400027c02 */ /* 0x000fce0008000f00 */
.L_x_144:
[----:B--2---:R2:W3:Y:S02]  /*8e80*/  SYNCS.PHASECHK.TRANS64.TRYWAIT P0, [R2+URZ+0xb0], R5 ;  /* 0x0000b005020075a7 */ /* 0x0044e400080011ff */
[----:B---3--:R-:W-:Y:S05]  /*8e90*/  @!P0 NANOSLEEP.SYNCS 0x989680 ;  /* 0x009896800000895d */ /* 0x008fea0003900000 */
[----:B------:R-:W3:Y:S02]  /*8ea0*/  @!P0 SYNCS.PHASECHK.TRANS64 P0, [R2+URZ+0xb0], R5 ;  /* 0x0000b005020085a7 */ /* 0x000ee400080010ff */
[----:B---3--:R-:W-:Y:S05]  /*8eb0*/  @!P0 BRA `(.L_x_144) ;  /* 0xfffffffc00f08947 */ /* 0x008fea000383ffff */
[----:B------:R-:W-:Y:S05]  /*8ec0*/  BRA `(.L_x_145) ;  /* 0xffffff9c00447947 */ /* 0x000fea000383ffff */
.L_x_52:
[----:B--2---:R2:W3:Y:S02]  /*8ed0*/  SYNCS.PHASECHK.TRANS64.TRYWAIT P1, [R2+URZ+0xa0], R5 ;  /* 0x0000a005020075a7 */ /* 0x0044e400080211ff */
[----:B---3--:R-:W-:Y:S05]  /*8ee0*/  @!P1 NANOSLEEP.SYNCS 0x989680 ;  /* 0x009896800000995d */ /* 0x008fea0003900000 */
[----:B------:R-:W3:Y:S02]  /*8ef0*/  @!P1 SYNCS.PHASECHK.TRANS64 P1, [R2+URZ+0xa0], R5 ;  /* 0x0000a005020095a7 */ /* 0x000ee400080210ff */
[----:B---3--:R-:W-:Y:S05]  /*8f00*/  @!P1 BRA `(.L_x_52) ;  /* 0xfffffffc00f09947 */ /* 0x008fea000383ffff */
[----:B------:R-:W-:Y:S05]  /*8f10*/  BRA `(.L_x_146) ;  /* 0xffffff9c00747947 */ /* 0x000fea000383ffff */
.L_x_55:
[----:B------:R-:W-:-:S07]  /*8f20*/  MOV R0, UR4 ;  /* 0x0000000400007c02 */ /* 0x000fce0008000f00 */
.L_x_147:
[----:B--2---:R2:W3:Y:S02]  /*8f30*/  SYNCS.PHASECHK.TRANS64.TRYWAIT P0, [R0+URZ+0xb0], R3 ;  /* 0x0000b003000075a7 */ /* 0x0044e400080011ff */
[----:B---3--:R-:W-:Y:S05]  /*8f40*/  @!P0 NANOSLEEP.SYNCS 0x989680 ;  /* 0x009896800000895d */ /* 0x008fea0003900000 */
[----:B------:R-:W3:Y:S02]  /*8f50*/  @!P0 SYNCS.PHASECHK.TRANS64 P0, [R0+URZ+0xb0], R3 ;  /* 0x0000b003000085a7 */ /* 0x000ee400080010ff */
[----:B---3--:R-:W-:Y:S05]  /*8f60*/  @!P0 BRA `(.L_x_147) ;  /* 0xfffffffc00f08947 */ /* 0x008fea000383ffff */
[----:B------:R-:W-:Y:S05]  /*8f70*/  BRA `(.L_x_54) ;  /* 0xffffff9c00c87947 */ /* 0x000fea000383ffff */
.L_x_62:
[----:B-1----:R1:W2:Y:S02]  /*8f80*/  SYNCS.PHASECHK.TRANS64.TRYWAIT P1, [R0+URZ+0xa0], R5 ;  /* 0x0000a005000075a7 */ /* 0x0022a400080211ff */
[----:B--2---:R-:W-:Y:S05]  /*8f90*/  @!P1 NANOSLEEP.SYNCS 0x989680 ;  /* 0x009896800000995d */ /* 0x004fea0003900000 */
[----:B------:R-:W2:Y:S02]  /*8fa0*/  @!P1 SYNCS.PHASECHK.TRANS64 P1, [R0+URZ+0xa0], R5 ;  /* 0x0000a005000095a7 */ /* 0x000ea400080210ff */
[----:B--2---:R-:W-:Y:S05]  /*8fb0*/  @!P1 BRA `(.L_x_62) ;  /* 0xfffffffc00f09947 */ /* 0x004fea000383ffff */
[----:B------:R-:W-:Y:S05]  /*8fc0*/  BRA `(.L_x_148) ;  /* 0xffffffa400407947 */ /* 0x000fea000383ffff */
.L_x_63:
[----:B------:R-:W-:-:S07]  /*8fd0*/  MOV R3, UR31 ;  /* 0x0000001f00037c02 */ /* 0x000fce0008000f00 */
.L_x_149:
[----:B-1----:R1:W2:Y:S02]  /*8fe0*/  SYNCS.PHASECHK.TRANS64.TRYWAIT P0, [R3+URZ+0xe0], R0 ;  /* 0x0000e000030075a7 */ /* 0x0022a400080011ff */
[----:B--2---:R-:W-:Y:S05]  /*8ff0*/  @!P0 NANOSLEEP.SYNCS 0x989680 ;  /* 0x009896800000895d */ /* 0x004fea0003900000 */
[----:B------:R-:W2:Y:S02]  /*9000*/  @!P0 SYNCS.PHASECHK.TRANS64 P0, [R3+URZ+0xe0], R0 ;  /* 0x0000e000030085a7 */ /* 0x000ea400080010ff */
[----:B--2---:R-:W-:Y:S05]  /*9010*/  @!P0 BRA `(.L_x_149) ;  /* 0xfffffffc00f08947 */ /* 0x004fea000383ffff */
[----:B------:R-:W-:Y:S05]  /*9020*/  BRA `(.L_x_150) ;  /* 0xffffffa4008c7947 */ /* 0x000fea000383ffff */
.L_x_66:
[----:B------:R-:W-:Y:S07]  /*9030*/  MOV R0, UR7 ;  /* 0x0000000700007c02 */ /* 0x000fee0008000f00 */
.L_x_151:
[----:B-1----:R1:W2:Y:S02]  /*9040*/  SYNCS.PHASECHK.TRANS64.TRYWAIT P0, [R0+URZ], R3 ;  /* 0x00000003000075a7 */ /* 0x0022a400080011ff */
[----:B--2---:R-:W-:Y:S05]  /*9050*/  @!P0 NANOSLEEP.SYNCS 0x989680 ;  /* 0x009896800000895d */ /* 0x004fea0003900000 */
[----:B------:R-:W2:Y:S02]  /*9060*/  @!P0 SYNCS.PHASECHK.TRANS64 P0, [R0+URZ], R3 ;  /* 0x00000003000085a7 */ /* 0x000ea400080010ff */
[----:B--2---:R-:W-:Y:S05]  /*9070*/  @!P0 BRA `(.L_x_151) ;  /* 0xfffffffc00f08947 */ /* 0x004fea000383ffff */
[----:B------:R-:W-:Y:S05]  /*9080*/  BRA `(.L_x_65) ;  /* 0xffffffa400a87947 */ /* 0x000fea000383ffff */
.L_x_69:
[----:B------:R-:W-:-:S07]  /*9090*/  MOV R0, UR4 ;  /* 0x0000000400007c02 */ /* 0x000fce0008000f00 */
.L_x_152:
[----:B--2---:R2:W4:Y:S02]  /*90a0*/  SYNCS.PHASECHK.TRANS64.TRYWAIT P0, [R0+URZ], R3 ;  /* 0x00000003000075a7 */ /* 0x00452400080011ff */
[----:B----4-:R-:W-:Y:S05]  /*90b0*/  @!P0 NANOSLEEP.SYNCS 0x989680 ;  /* 0x009896800000895d */ /* 0x010fea0003900000 */
[----:B------:R-:W4:Y:S02]  /*90c0*/  @!P0 SYNCS.PHASECHK.TRANS64 P0, [R0+URZ], R3 ;  /* 0x00000003000085a7 */ /* 0x000f2400080010ff */
[----:B----4-:R-:W-:Y:S05]  /*90d0*/  @!P0 BRA `(.L_x_152) ;  /* 0xfffffffc00f08947 */ /* 0x010fea000383ffff */
[----:B------:R-:W-:Y:S05]  /*90e0*/  BRA `(.L_x_153) ;  /* 0xffffffa800847947 */ /* 0x000fea000383ffff */
.L_x_70:
[----:B------:R-:W-:-:S07]  /*90f0*/  MOV R0, UR5 ;  /* 0x0000000500007c02 */ /* 0x000fce0008000f00 */
.L_x_154:
[----:B-1----:R1:W2:Y:S02]  /*9100*/  SYNCS.PHASECHK.TRANS64.TRYWAIT P0, [R0+URZ], R3 ;  /* 0x00000003000075a7 */ /* 0x0022a400080011ff */
[----:B--2---:R-:W-:Y:S05]  /*9110*/  @!P0 NANOSLEEP.SYNCS 0x989680 ;  /* 0x009896800000895d */ /* 0x004fea0003900000 */
[----:B------:R-:W2:Y:S02]  /*9120*/  @!P0 SYNCS.PHASECHK.TRANS64 P0, [R0+URZ], R3 ;  /* 0x00000003000085a7 */ /* 0x000ea400080010ff */
[----:B--2---:R-:W-:Y:S05]  /*9130*/  @!P0 BRA `(.L_x_154) ;  /* 0xfffffffc00f08947 */ /* 0x004fea000383ffff */
[----:B------:R-:W-:Y:S05]  /*9140*/  BRA `(.L_x_155) ;  /* 0xffffffa800907947 */ /* 0x000fea000383ffff */
.L_x_71:
[----:B------:R-:W-:-:S07]  /*9150*/  MOV R0, UR5 ;  /* 0x0000000500007c02 */ /* 0x000fce0008000f00 */
.L_x_156:
[----:B-1----:R1:W2:Y:S02]  /*9160*/  SYNCS.PHASECHK.TRANS64.TRYWAIT P0, [R0+URZ], R3 ;  /* 0x00000003000075a7 */ /* 0x0022a400080011ff */
[----:B--2---:R-:W-:Y:S05]  /*9170*/  @!P0 NANOSLEEP.SYNCS 0x989680 ;  /* 0x009896800000895d */ /* 0x004fea0003900000 */
[----:B------:R-:W2:Y:S02]  /*9180*/  @!P0 SYNCS.PHASECHK.TRANS64 P0, [R0+URZ], R3 ;  /* 0x00000003000085a7 */ /* 0x000ea400080010ff */
[----:B--2---:R-:W-:Y:S05]  /*9190*/  @!P0 BRA `(.L_x_156) ;  /* 0xfffffffc00f08947 */ /* 0x004fea000383ffff */
[----:B------:R-:W-:Y:S05]  /*91a0*/  BRA `(.L_x_157) ;  /* 0xffffffa8009c7947 */ /* 0x000fea000383ffff */
.L_x_72:
[----:B------:R-:W-:-:S07]  /*91b0*/  MOV R0, UR4 ;  /* 0x0000000400007c02 */ /* 0x000fce0008000f00 */
.L_x_158:
[----:B-1----:R1:W2:Y:S02]  /*91c0*/  SYNCS.PHASECHK.TRANS64.TRYWAIT P0, [R0+URZ], R3 ;  /* 0x00000003000075a7 */ /* 0x0022a400080011ff */
[----:B--2---:R-:W-:Y:S05]  /*91d0*/  @!P0 NANOSLEEP.SYNCS 0x989680 ;  /* 0x009896800000895d */ /* 0x004fea0003900000 */
[----:B------:R-:W2:Y:S02]  /*91e0*/  @!P0 SYNCS.PHASECHK.TRANS64 P0, [R0+URZ], R3 ;  /* 0x00000003000085a7 */ /* 0x000ea400080010ff */
[----:B--2---:R-:W-:Y:S05]  /*91f0*/  @!P0 BRA `(.L_x_158) ;  /* 0xfffffffc00f08947 */ /* 0x004fea000383ffff */
[----:B------:R-:W-:Y:S05]  /*9200*/  BRA `(.L_x_159) ;  /* 0xffffffa800a87947 */ /* 0x000fea000383ffff */
.L_x_77:
[----:B-1----:R1:W2:Y:S02]  /*9210*/  SYNCS.PHASECHK.TRANS64.TRYWAIT P0, [R8+URZ+0xa0], R5 ;  /* 0x0000a005080075a7 */ /* 0x0022a400080011ff */
[----:B--2---:R-:W-:Y:S05]  /*9220*/  @!P0 NANOSLEEP.SYNCS 0x989680 ;  /* 0x009896800000895d */ /* 0x004fea0003900000 */
[----:B------:R-:W2:Y:S02]  /*9230*/  @!P0 SYNCS.PHASECHK.TRANS64 P0, [R8+URZ+0xa0], R5 ;  /* 0x0000a005080085a7 */ /* 0x000ea400080010ff */
[----:B--2---:R-:W-:Y:S05]  /*9240*/  @!P0 BRA `(.L_x_77) ;  /* 0xfffffffc00f08947 */ /* 0x004fea000383ffff */
[----:B------:R-:W-:Y:S05]  /*9250*/  BRA `(.L_x_160) ;  /* 0xffffffac00e47947 */ /* 0x000fea000383ffff */
.L_x_80:
[----:B------:R-:W-:Y:S07]  /*9260*/  MOV R0, UR21 ;  /* 0x0000001500007c02 */ /* 0x000fee0008000f00 */
.L_x_161:
[----:B-1----:R1:W2:Y:S02]  /*9270*/  SYNCS.PHASECHK.TRANS64.TRYWAIT P1, [R0+URZ+0x98], R5 ;  /* 0x00009805000075a7 */ /* 0x0022a400080211ff */
[----:B--2---:R-:W-:Y:S05]  /*9280*/  @!P1 NANOSLEEP.SYNCS 0x989680 ;  /* 0x009896800000995d */ /* 0x004fea0003900000 */
[----:B------:R-:W2:Y:S02]  /*9290*/  @!P1 SYNCS.PHASECHK.TRANS64 P1, [R0+URZ+0x98], R5 ;  /* 0x00009805000095a7 */ /* 0x000ea400080210ff */
[----:B--2---:R-:W-:Y:S05]  /*92a0*/  @!P1 BRA `(.L_x_161) ;  /* 0xfffffffc00f09947 */ /* 0x004fea000383ffff */
[----:B------:R-:W-:Y:S05]  /*92b0*/  BRA `(.L_x_79) ;  /* 0xffffffb400607947 */ /* 0x000fea000383ffff */
.L_x_83:
[----:B-1----:R-:W-:Y:S07]  /*92c0*/  MOV R5, UR21 ;  /* 0x0000001500057c02 */ /* 0x002fee0008000f00 */
.L_x_162:
[----:B-1----:R1:W2:Y:S02]  /*92d0*/  SYNCS.PHASECHK.TRANS64.TRYWAIT P0, [R5+URZ+0x78], R4 ;  /* 0x00007804050075a7 */ /* 0x0022a400080011ff */
[----:B--2---:R-:W-:Y:S05]  /*92e0*/  @!P0 NANOSLEEP.SYNCS 0x989680 ;  /* 0x009896800000895d */ /* 0x004fea0003900000 */
[----:B------:R-:W2:Y:S02]  /*92f0*/  @!P0 SYNCS.PHASECHK.TRANS64 P0, [R5+URZ+0x78], R4 ;  /* 0x00007804050085a7 */ /* 0x000ea400080010ff */
[----:B--2---:R-:W-:Y:S05]  /*9300*/  @!P0 BRA `(.L_x_162) ;  /* 0xfffffffc00f08947 */ /* 0x004fea000383ffff */
[----:B------:R-:W-:Y:S05]  /*9310*/  BRA `(.L_x_163) ;  /* 0xffffffb400b87947 */ /* 0x000fea000383ffff */
.L_x_84:
[----:B------:R-:W-:Y:S07]  /*9320*/  MOV R5, UR21 ;  /* 0x0000001500057c02 */ /* 0x000fee0008000f00 */
.L_x_164:
[----:B-1----:R1:W2:Y:S02]  /*9330*/  SYNCS.PHASECHK.TRANS64.TRYWAIT P0, [R5+URZ+0x80], R4 ;  /* 0x00008004050075a7 */ /* 0x0022a400080011ff */
[----:B--2---:R-:W-:Y:S05]  /*9340*/  @!P0 NANOSLEEP.SYNCS 0x989680 ;  /* 0x009896800000895d */ /* 0x004fea0003900000 */
[----:B------:R-:W2:Y:S02]  /*9350*/  @!P0 SYNCS.PHASECHK.TRANS64 P0, [R5+URZ+0x80], R4 ;  /* 0x00008004050085a7 */ /* 0x000ea400080010ff */
[----:B--2---:R-:W-:Y:S05]  /*9360*/  @!P0 BRA `(.L_x_164) ;  /* 0xfffffffc00f08947 */ /* 0x004fea000383ffff */
[----:B------:R-:W-:Y:S05]  /*9370*/  BRA `(.L_x_165) ;  /* 0xffffffb400f47947 */ /* 0x000fea000383ffff */
.L_x_85:
[----:B-1----:R-:W-:Y:S07]  /*9380*/  MOV R5, UR21 ;  /* 0x0000001500057c02 */ /* 0x002fee0008000f00 */
.L_x_166:
[----:B-1----:R1:W2:Y:S02]  /*9390*/  SYNCS.PHASECHK.TRANS64.TRYWAIT P0, [R5+URZ+0x88], R4 ;  /* 0x00008804050075a7 */ /* 0x0022a400080011ff */
[----:B--2---:R-:W-:Y:S05]  /*93a0*/  @!P0 NANOSLEEP.SYNCS 0x989680 ;  /* 0x009896800000895d */ /* 0x004fea0003900000 */
[----:B------:R-:W2:Y:S02]  /*93b0*/  @!P0 SYNCS.PHASECHK.TRANS64 P0, [R5+URZ+0x88], R4 ;  /* 0x00008804050085a7 */ /* 0x000ea400080010ff */
[----:B--2---:R-:W-:Y:S05]  /*93c0*/  @!P0 BRA `(.L_x_166) ;  /* 0xfffffffc00f08947 */ /* 0x004fea000383ffff */
[----:B------:R-:W-:Y:S05]  /*93d0*/  BRA `(.L_x_167) ;  /* 0xffffffb8003c7947 */ /* 0x000fea000383ffff */
.L_x_87:
[----:B------:R-:W-:-:S07]  /*93e0*/  MOV R0, UR21 ;  /* 0x0000001500007c02 */ /* 0x000fce0008000f00 */
.L_x_168:
[----:B-1----:R1:W2:Y:S02]  /*93f0*/  SYNCS.PHASECHK.TRANS64.TRYWAIT P0, [R0+URZ+0x78], R3 ;  /* 0x00007803000075a7 */ /* 0x0022a400080011ff */
[----:B--2---:R-:W-:Y:S05]  /*9400*/  @!P0 NANOSLEEP.SYNCS 0x989680 ;  /* 0x009896800000895d */ /* 0x004fea0003900000 */
[----:B------:R-:W2:Y:S02]  /*9410*/  @!P0 SYNCS.PHASECHK.TRANS64 P0, [R0+URZ+0x78], R3 ;  /* 0x00007803000085a7 */ /* 0x000ea400080010ff */
[----:B--2---:R-:W-:Y:S05]  /*9420*/  @!P0 BRA `(.L_x_168) ;  /* 0xfffffffc00f08947 */ /* 0x004fea000383ffff */
[----:B------:R-:W-:Y:S05]  /*9430*/  BRA `(.L_x_169) ;  /* 0xffffffb800ac7947 */ /* 0x000fea000383ffff */
.L_x_88:
[----:B-1----:R-:W-:-:S07]  /*9440*/  MOV R0, UR21 ;  /* 0x0000001500007c02 */ /* 0x002fce0008000f00 */
.L_x_170:
[----:B-1----:R1:W2:Y:S02]  /*9450*/  SYNCS.PHASECHK.TRANS64.TRYWAIT P0, [R0+URZ+0x80], R3 ;  /* 0x00008003000075a7 */ /* 0x0022a400080011ff */
[----:B--2---:R-:W-:Y:S05]  /*9460*/  @!P0 NANOSLEEP.SYNCS 0x989680 ;  /* 0x009896800000895d */ /* 0x004fea0003900000 */
[----:B------:R-:W2:Y:S02]  /*9470*/  @!P0 SYNCS.PHASECHK.TRANS64 P0, [R0+URZ+0x80], R3 ;  /* 0x00008003000085a7 */ /* 0x000ea400080010ff */
[----:B--2---:R-:W-:Y:S05]  /*9480*/  @!P0 BRA `(.L_x_170) ;  /* 0xfffffffc00f08947 */ /* 0x004fea000383ffff */
[----:B------:R-:W-:Y:S05]  /*9490*/  BRA `(.L_x_171) ;  /* 0xffffffb8009c7947 */ /* 0x000fea000383ffff */
.L_x_90:
[----:B-1----:R1:W2:Y:S02]  /*94a0*/  SYNCS.PHASECHK.TRANS64.TRYWAIT P0, [R8+URZ+0xa0], R3 ;  /* 0x0000a003080075a7 */ /* 0x0022a400080011ff */
[----:B--2---:R-:W-:Y:S05]  /*94b0*/  @!P0 NANOSLEEP.SYNCS 0x989680 ;  /* 0x009896800000895d */ /* 0x004fea0003900000 */
[----:B------:R-:W2:Y:S02]  /*94c0*/  @!P0 SYNCS.PHASECHK.TRANS64 P0, [R8+URZ+0xa0], R3 ;  /* 0x0000a003080085a7 */ /* 0x000ea400080010ff */
[----:B--2---:R-:W-:Y:S05]  /*94d0*/  @!P0 BRA `(.L_x_90) ;  /* 0xfffffffc00f08947 */ /* 0x004fea000383ffff */
[----:B------:R-:W-:Y:S05]  /*94e0*/  BRA `(.L_x_172) ;  /* 0xffffffbc006c7947 */ /* 0x000fea000383ffff */
.L_x_100:
[----:B--2---:R2:W1:Y:S02]  /*94f0*/  SYNCS.PHASECHK.TRANS64.TRYWAIT P1, [R0+URZ+0x60], R5 ;  /* 0x00006005000075a7 */ /* 0x00446400080211ff */
[----:B-1----:R-:W-:Y:S05]  /*9500*/  @!P1 NANOSLEEP.SYNCS 0x989680 ;  /* 0x009896800000995d */ /* 0x002fea0003900000 */
[----:B------:R-:W1:Y:S02]  /*9510*/  @!P1 SYNCS.PHASECHK.TRANS64 P1, [R0+URZ+0x60], R5 ;  /* 0x00006005000095a7 */ /* 0x000e6400080210ff */
[----:B-1----:R-:W-:Y:S05]  /*9520*/  @!P1 BRA `(.L_x_100) ;  /* 0xfffffffc00f09947 */ /* 0x002fea000383ffff */
[----:B------:R-:W-:Y:S05]  /*9530*/  BRA `(.L_x_99) ;  /* 0xffffffc800d87947 */ /* 0x000fea000383ffff */
.L_x_102:
[----:B--2---:R2:W4:Y:S02]  /*9540*/  SYNCS.PHASECHK.TRANS64.TRYWAIT P0, [R99+URZ+0xc0], R4 ;  /* 0x0000c004630075a7 */ /* 0x00452400080011ff */
[----:B----4-:R-:W-:Y:S05]  /*9550*/  @!P0 NANOSLEEP.SYNCS 0x989680 ;  /* 0x009896800000895d */ /* 0x010fea0003900000 */
[----:B------:R-:W4:Y:S02]  /*9560*/  @!P0 SYNCS.PHASECHK.TRANS64 P0, [R99+URZ+0xc0], R4 ;  /* 0x0000c004630085a7 */ /* 0x000f2400080010ff */
[----:B----4-:R-:W-:Y:S05]  /*9570*/  @!P0 BRA `(.L_x_102) ;  /* 0xfffffffc00f08947 */ /* 0x010fea000383ffff */
[----:B------:R-:W-:Y:S05]  /*9580*/  BRA `(.L_x_101) ;  /* 0xffffffcc00287947 */ /* 0x000fea000383ffff */
.L_x_112:
[----:B---3--:R3:W4:Y:S02]  /*9590*/  SYNCS.PHASECHK.TRANS64.TRYWAIT P0, [R5+URZ+0x60], R4 ;  /* 0x00006004050075a7 */ /* 0x00872400080011ff */
[----:B----4-:R-:W-:Y:S05]  /*95a0*/  @!P0 NANOSLEEP.SYNCS 0x989680 ;  /* 0x009896800000895d */ /* 0x010fea0003900000 */
[----:B------:R-:W4:Y:S02]  /*95b0*/  @!P0 SYNCS.PHASECHK.TRANS64 P0, [R5+URZ+0x60], R4 ;  /* 0x00006004050085a7 */ /* 0x000f2400080010ff */
[----:B----4-:R-:W-:Y:S05]  /*95c0*/  @!P0 BRA `(.L_x_112) ;  /* 0xfffffffc00f08947 */ /* 0x010fea000383ffff */
[----:B------:R-:W-:Y:S05]  /*95d0*/  BRA `(.L_x_111) ;  /* 0xffffffd800347947 */ /* 0x000fea000383ffff */
.L_x_122:
[----:B---3--:R3:W4:Y:S02]  /*95e0*/  SYNCS.PHASECHK.TRANS64.TRYWAIT P0, [R4+URZ+0x60], R7 ;  /* 0x00006007040075a7 */ /* 0x00872400080011ff */
[----:B----4-:R-:W-:Y:S05]  /*95f0*/  @!P0 NANOSLEEP.SYNCS 0x989680 ;  /* 0x009896800000895d */ /* 0x010fea0003900000 */
[----:B------:R-:W4:Y:S02]  /*9600*/  @!P0 SYNCS.PHASECHK.TRANS64 P0, [R4+URZ+0x60], R7 ;  /* 0x00006007040085a7 */ /* 0x000f2400080010ff */
[----:B----4-:R-:W-:Y:S05]  /*9610*/  @!P0 BRA `(.L_x_122) ;  /* 0xfffffffc00f08947 */ /* 0x010fea000383ffff */
[----:B------:R-:W-:Y:S05]  /*9620*/  BRA `(.L_x_121) ;  /* 0xffffffe400a07947 */ /* 0x000fea000383ffff */
        .weak           $__internal_0_$__cuda_sm10x_tcgen05_guardrail_trap_col_being_dealloced_not_returned_by_alloc
        .type           $__internal_0_$__cuda_sm10x_tcgen05_guardrail_trap_col_being_dealloced_not_returned_by_alloc,@function
        .size           $__internal_0_$__cuda_sm10x_tcgen05_guardrail_trap_col_being_dealloced_not_returned_by_alloc,($__internal_1_$__cuda_sm10x_tcgen05_guardrail_trap_phase_invalid_during_alloc - $__internal_0_$__cuda_sm10x_tcgen05_guardrail_trap_col_being_dealloced_not_returned_by_alloc)
$__internal_0_$__cuda_sm10x_tcgen05_guardrail_trap_col_being_dealloced_not_returned_by_alloc:
[----:B------:R-:W-:Y:S05]  /*9630*/  BPT.TRAP 0x1 ;  /* 0x000000040000795c */ /* 0x000fea0000300000 */
[----:B------:R-:W-:-:S04]  /*9640*/  HFMA2 R3, -RZ, RZ, 0, 0 ;  /* 0x00000000ff037431 */ /* 0x000fc800000001ff */
[----:B------:R-:W-:Y:S05]  /*9650*/  RET.REL.NODEC R2 `(_ZN7cutlass13device_kernelINS_4gemm6kernel13GemmUniversalIN4cute5tupleIJiiiiEEENS1_10collective13CollectiveMmaINS1_35MainloopSm100TmaUmmaWarpSpecializedILi6ELi2ELi4ENS5_IJNS4_1CILi2EEENSA_ILi1EEESC_EEEEENS5_IJNSA_ILi64EEENSA_ILi192EEENSA_ILi128EEEEEENS_12float_e4m3_tENS5_IJlSC_lEEESJ_SK_NS4_8TiledMMAINS4_8MMA_AtomIJNS4_10MMA_TraitsINS4_19SM100_MMA_F8F6F4_SSEJSJ_SJ_fSF_SG_NS4_17integral_constantINS4_4UMMA5MajorELSR_0EEESS_NSP_INSQ_7ScaleInELST_0EEESU_EEEEEENS4_6LayoutINS5_IJSC_SC_SC_EEENS5_IJNSA_ILi0EEESZ_SZ_EEEEENS5_IJNS4_10UnderscoreES12_S12_EEEEENS4_13SM90_TMA_LOADENS4_14ComposedLayoutINS4_7SwizzleILi3ELi4ELi3EEENS4_18smem_ptr_flag_bitsILi8EEENSX_INS5_IJNSA_ILi8EEESH_EEENS5_IJSH_SC_EEEEEEEvNS4_8identityENS4_23SM90_TMA_LOAD_MULTICASTES1F_vS1G_EENS_8epilogue10collective18CollectiveEpilogueINS1J_23Sm100TmaWarpSpecializedILi3ELi2ELi32ELb0ELb0EEEJSI_NS5_IJNSX_ISF_SC_EES1O_EEESJ_SK_SJ_SK_NS1J_6fusion15FusionCallbacksIS1N_NS1Q_17LinearCombinationISJ_fSJ_fLNS_15FloatRoundStyleE2EEESI_S1P_JEEENS4_5SM1004TMEM4LOAD26SM100_TMEM_LOAD_16dp32b32xES15_NS16_INS17_ILi2ELi4ELi3EEES1A_NSX_INS5_IJS1B_SF_EEENS5_IJSF_SC_EEEEEEENS4_39AutoVectorizingCopyWithAssumedAlignmentILi128EEENS4_14SM90_TMA_STOREES24_S26_S26_EEEvvEEEEvNT_6ParamsE) ;  /* 0xffffff6802687950 */ /* 0x000fea0003c3ffff */
        .weak           $__internal_1_$__cuda_sm10x_tcgen05_guardrail_trap_phase_invalid_during_alloc
        .type           $__internal_1_$__cuda_sm10x_tcgen05_guardrail_trap_phase_invalid_during_alloc,@function
        .size           $__internal_1_$__cuda_sm10x_tcgen05_guardrail_trap_phase_invalid_during_alloc,($__internal_2_$__cuda_sm10x_tcgen05_guardrail_trap_unallocated_columns_being_dealloced - $__internal_1_$__cuda_sm10x_tcgen05_guardrail_trap_phase_invalid_during_alloc)
$__internal_1_$__cuda_sm10x_tcgen05_guardrail_trap_phase_invalid_during_alloc:
[----:B------:R-:W-:Y:S05]  /*9660*/  BPT.TRAP 0x1 ;  /* 0x000000040000795c */ /* 0x000fea0000300000 */
[----:B------:R-:W-:-:S04]  /*9670*/  MOV R5, 0x0 ;  /* 0x0000000000057802 */ /* 0x000fc80000000f00 */
[----:B------:R-:W-:Y:S05]  /*9680*/  RET.REL.NODEC R4 `(_ZN7cutlass13device_kernelINS_4gemm6kernel13GemmUniversalIN4cute5tupleIJiiiiEEENS1_10collective13CollectiveMmaINS1_35MainloopSm100TmaUmmaWarpSpecializedILi6ELi2ELi4ENS5_IJNS4_1CILi2EEENSA_ILi1EEESC_EEEEENS5_IJNSA_ILi64EEENSA_ILi192EEENSA_ILi128EEEEEENS_12float_e4m3_tENS5_IJlSC_lEEESJ_SK_NS4_8TiledMMAINS4_8MMA_AtomIJNS4_10MMA_TraitsINS4_19SM100_MMA_F8F6F4_SSEJSJ_SJ_fSF_SG_NS4_17integral_constantINS4_4UMMA5MajorELSR_0EEESS_NSP_INSQ_7ScaleInELST_0EEESU_EEEEEENS4_6LayoutINS5_IJSC_SC_SC_EEENS5_IJNSA_ILi0EEESZ_SZ_EEEEENS5_IJNS4_10UnderscoreES12_S12_EEEEENS4_13SM90_TMA_LOADENS4_14ComposedLayoutINS4_7SwizzleILi3ELi4ELi3EEENS4_18smem_ptr_flag_bitsILi8EEENSX_INS5_IJNSA_ILi8EEESH_EEENS5_IJSH_SC_EEEEEEEvNS4_8identityENS4_23SM90_TMA_LOAD_MULTICASTES1F_vS1G_EENS_8epilogue10collective18CollectiveEpilogueINS1J_23Sm100TmaWarpSpecializedILi3ELi2ELi32ELb0ELb0EEEJSI_NS5_IJNSX_ISF_SC_EES1O_EEESJ_SK_SJ_SK_NS1J_6fusion15FusionCallbacksIS1N_NS1Q_17LinearCombinationISJ_fSJ_fLNS_15FloatRoundStyleE2EEESI_S1P_JEEENS4_5SM1004TMEM4LOAD26SM100_TMEM_LOAD_16dp32b32xES15_NS16_INS17_ILi2ELi4ELi3EEES1A_NSX_INS5_IJS1B_SF_EEENS5_IJSF_SC_EEEEEEENS4_39AutoVectorizingCopyWithAssumedAlignmentILi128EEENS4_14SM90_TMA_STOREES24_S26_S26_EEEvvEEEEvNT_6ParamsE) ;  /* 0xffffff68045c7950 */ /* 0x000fea0003c3ffff */
        .weak           $__internal_2_$__cuda_sm10x_tcgen05_guardrail_trap_unallocated_columns_being_dealloced
        .type           $__internal_2_$__cuda_sm10x_tcgen05_guardrail_trap_unallocated_columns_being_dealloced,@function
        .size           $__internal_2_$__cuda_sm10x_tcgen05_guardrail_trap_unallocated_columns_being_dealloced,(.L_x_174 - $__internal_2_$__cuda_sm10x_tcgen05_guardrail_trap_unallocated_columns_being_dealloced)
$__internal_2_$__cuda_sm10x_tcgen05_guardrail_trap_unallocated_columns_being_dealloced:
[----:B------:R-:W-:Y:S05]  /*9690*/  BPT.TRAP 0x1 ;  /* 0x000000040000795c */ /* 0x000fea0000300000 */
[----:B------:R-:W-:-:S04]  /*96a0*/  HFMA2 R3, -RZ, RZ, 0, 0 ;  /* 0x00000000ff037431 */ /* 0x000fc800000001ff */
[----:B------:R-:W-:Y:S05]  /*96b0*/  RET.REL.NODEC R2 `(_ZN7cutlass13device_kernelINS_4gemm6kernel13GemmUniversalIN4cute5tupleIJiiiiEEENS1_10collective13CollectiveMmaINS1_35MainloopSm100TmaUmmaWarpSpecializedILi6ELi2ELi4ENS5_IJNS4_1CILi2EEENSA_ILi1EEESC_EEEEENS5_IJNSA_ILi64EEENSA_ILi192EEENSA_ILi128EEEEEENS_12float_e4m3_tENS5_IJlSC_lEEESJ_SK_NS4_8TiledMMAINS4_8MMA_AtomIJNS4_10MMA_TraitsINS4_19SM100_MMA_F8F6F4_SSEJSJ_SJ_fSF_SG_NS4_17integral_constantINS4_4UMMA5MajorELSR_0EEESS_NSP_INSQ_7ScaleInELST_0EEESU_EEEEEENS4_6LayoutINS5_IJSC_SC_SC_EEENS5_IJNSA_ILi0EEESZ_SZ_EEEEENS5_IJNS4_10UnderscoreES12_S12_EEEEENS4_13SM90_TMA_LOADENS4_14ComposedLayoutINS4_7SwizzleILi3ELi4ELi3EEENS4_18smem_ptr_flag_bitsILi8EEENSX_INS5_IJNSA_ILi8EEESH_EEENS5_IJSH_SC_EEEEEEEvNS4_8identityENS4_23SM90_TMA_LOAD_MULTICASTES1F_vS1G_EENS_8epilogue10collective18CollectiveEpilogueINS1J_23Sm100TmaWarpSpecializedILi3ELi2ELi32ELb0ELb0EEEJSI_NS5_IJNSX_ISF_SC_EES1O_EEESJ_SK_SJ_SK_NS1J_6fusion15FusionCallbacksIS1N_NS1Q_17LinearCombinationISJ_fSJ_fLNS_15FloatRoundStyleE2EEESI_S1P_JEEENS4_5SM1004TMEM4LOAD26SM100_TMEM_LOAD_16dp32b32xES15_NS16_INS17_ILi2ELi4ELi3EEES1A_NSX_INS5_IJS1B_SF_EEENS5_IJSF_SC_EEEEEEENS4_39AutoVectorizingCopyWithAssumedAlignmentILi128EEENS4_14SM90_TMA_STOREES24_S26_S26_EEEvvEEEEvNT_6ParamsE) ;  /* 0xffffff6802507950 */ /* 0x000fea0003c3ffff */
.L_x_173:
[----:B------:R-:W-:-:S00]  /*96c0*/  BRA `(.L_x_173) ;  /* 0xfffffffc00fc7947 */ /* 0x000fc0000383ffff */
[----:B------:R-:W-:-:S00]  /*96d0*/  NOP ;  /* 0x0000000000007918 */ /* 0x000fc00000000000 */
        /* <DEDUP_REMOVED lines=10> */
.L_x_174:


//--------------------- .nv.global.init           --------------------------
	.section	.nv.global.init,"aw",@progbits
.nv.global.init:
	.type		$str$27,@object
	.size		$str$27,($str$28 - $str$27)
$str$27:
        /*0000*/ 	.byte	0x28, 0x61, 0x64, 0x64, 0x72, 0x65, 0x73, 0x73, 0x20, 0x26, 0x20, 0x6d, 0x61, 0x73, 0x6b, 0x29
        /*0010*/ 	.byte	0x20, 0x3d, 0x3d, 0x20, 0x30, 0x00
	.type		$str$28,@object
	.size		$str$28,($str$26 - $str$28)
$str$28:
        /*0016*/ 	.byte	0x2f, 0x74, 0x6d, 0x70, 0x2f, 0x63, 0x75, 0x74, 0x6c, 0x61, 0x73, 0x73, 0x5f, 0x73, 0x77, 0x65
        /*0026*/ 	.byte	0x65, 0x70, 0x5f, 0x73, 0x72, 0x63, 0x2f, 0x69, 0x6e, 0x63, 0x6c, 0x75, 0x64, 0x65, 0x2f, 0x63
        /*0036*/ 	.byte	0x75, 0x74, 0x65, 0x2f, 0x70, 0x6f, 0x69, 0x6e, 0x74, 0x65, 0x72, 0x5f, 0x66, 0x6c, 0x61, 0x67
        /*0046*/ 	.byte	0x67, 0x65, 0x64, 0x2e, 0x68, 0x70, 0x70, 0x00
	.type		$str$26,@object
	.size		$str$26,($str$25 - $str$26)
$str$26:
        /*004e*/ 	.byte	0x2f, 0x74, 0x6d, 0x70, 0x2f, 0x63, 0x75, 0x74, 0x6c, 0x61, 0x73, 0x73, 0x5f, 0x73, 0x77, 0x65
        /*005e*/ 	.byte	0x65, 0x70, 0x5f, 0x73, 0x72, 0x63, 0x2f, 0x69, 0x6e, 0x63, 0x6c, 0x75, 0x64, 0x65, 0x2f, 0x63
        /*006e*/ 	.byte	0x75, 0x74, 0x65, 0x2f, 0x61, 0x74, 0x6f, 0x6d, 0x2f, 0x63, 0x6f, 0x70, 0x79, 0x5f, 0x74, 0x72
        /*007e*/ 	.byte	0x61, 0x69, 0x74, 0x73, 0x5f, 0x73, 0x6d, 0x31, 0x30, 0x30, 0x2e, 0x68, 0x70, 0x70, 0x00
	.type		$str$25,@object
	.size		$str$25,(__unnamed_1 - $str$25)
$str$25:
        /*008d*/ 	.byte	0x28, 0x28, 0x75, 0x69, 0x6e, 0x74, 0x33, 0x32, 0x5f, 0x74, 0x28, 0x74, 0x68, 0x72, 0x65, 0x61
        /*009d*/ 	.byte	0x64, 0x49, 0x64, 0x78, 0x2e, 0x78, 0x29, 0x20, 0x2f, 0x20, 0x33, 0x32, 0x29, 0x20, 0x25, 0x20
        /*00ad*/ 	.byte	0x34, 0x29, 0x20, 0x3d, 0x3d, 0x20, 0x28, 0x28, 0x28, 0x74, 0x6d, 0x65, 0x6d, 0x5f, 0x61, 0x64
        /*00bd*/ 	.byte	0x64, 0x72, 0x20, 0x3e, 0x3e, 0x20, 0x31, 0x36, 0x29, 0x20, 0x2f, 0x20, 0x33, 0x32, 0x29, 0x20
        /*00cd*/ 	.byte	0x25, 0x20, 0x34, 0x29, 0x00
	.type		__unnamed_1,@object
	.size		__unnamed_1,(__unnamed_2 - __unnamed_1)
__unnamed_1:
        /*00d2*/ 	.byte	0x61, 0x75, 0x74, 0x6f, 0x20, 0x63, 0x75, 0x74, 0x65, 0x3a, 0x3a, 0x61, 0x73, 0x5f, 0x70, 0x6f
        /* <DEDUP_REMOVED lines=24> */
        /*0262*/ 	.byte	0x3c, 0x34, 0x30, 0x39, 0x36, 0x3e, 0x3e, 0x3e, 0x3e, 0x5d, 0x00
	.type		__unnamed_2,@object
	.size		__unnamed_2,(__unnamed_3 - __unnamed_2)
__unnamed_2:
        /* <DEDUP_REMOVED lines=26> */
	.type		__unnamed_3,@object
	.size		__unnamed_3,(.L_3 - __unnamed_3)
__unnamed_3:
        /* <DEDUP_REMOVED lines=40> */
        /*0688*/ 	.byte	0x74, 0x65, 0x3a, 0x3a, 0x43, 0x3c, 0x30, 0x3e, 0x3e, 0x3e, 0x3e, 0x5d, 0x00
.L_3:


//--------------------- .nv.shared._ZN7cutlass13device_kernelINS_4gemm6kernel13GemmUniversalIN4cute5tupleIJiiiiEEENS1_10collective13CollectiveMmaINS1_35MainloopSm100TmaUmmaWarpSpecializedILi6ELi2ELi4ENS5_IJNS4_1CILi2EEENSA_ILi1EEESC_EEEEENS5_IJNSA_ILi64EEENSA_ILi192EEENSA_ILi128EEEEEENS_12float_e4m3_tENS5_IJlSC_lEEESJ_SK_NS4_8TiledMMAINS4_8MMA_AtomIJNS4_10MMA_TraitsINS4_19SM100_MMA_F8F6F4_SSEJSJ_SJ_fSF_SG_NS4_17integral_constantINS4_4UMMA5MajorELSR_0EEESS_NSP_INSQ_7ScaleInELST_0EEESU_EEEEEENS4_6LayoutINS5_IJSC_SC_SC_EEENS5_IJNSA_ILi0EEESZ_SZ_EEEEENS5_IJNS4_10UnderscoreES12_S12_EEEEENS4_13SM90_TMA_LOADENS4_14ComposedLayoutINS4_7SwizzleILi3ELi4ELi3EEENS4_18smem_ptr_flag_bitsILi8EEENSX_INS5_IJNSA_ILi8EEESH_EEENS5_IJSH_SC_EEEEEEEvNS4_8identityENS4_23SM90_TMA_LOAD_MULTICASTES1F_vS1G_EENS_8epilogue10collective18CollectiveEpilogueINS1J_23Sm100TmaWarpSpecializedILi3ELi2ELi32ELb0ELb0EEEJSI_NS5_IJNSX_ISF_SC_EES1O_EEESJ_SK_SJ_SK_NS1J_6fusion15FusionCallbacksIS1N_NS1Q_17LinearCombinationISJ_fSJ_fLNS_15FloatRoundStyleE2EEESI_S1P_JEEENS4_5SM1004TMEM4LOAD26SM100_TMEM_LOAD_16dp32b32xES15_NS16_INS17_ILi2ELi4ELi3EEES1A_NSX_INS5_IJS1B_SF_EEENS5_IJSF_SC_EEEEEEENS4_39AutoVectorizingCopyWithAssumedAlignmentILi128EEENS4_14SM90_TMA_STOREES24_S26_S26_EEEvvEEEEvNT_6ParamsE --------------------------
	.section	.nv.shared._ZN7cutlass13device_kernelINS_4gemm6kernel13GemmUniversalIN4cute5tupleIJiiiiEEENS1_10collective13CollectiveMmaINS1_35MainloopSm100TmaUmmaWarpSpecializedILi6ELi2ELi4ENS5_IJNS4_1CILi2EEENSA_ILi1EEESC_EEEEENS5_IJNSA_ILi64EEENSA_ILi192EEENSA_ILi128EEEEEENS_12float_e4m3_tENS5_IJlSC_lEEESJ_SK_NS4_8TiledMMAINS4_8MMA_AtomIJNS4_10MMA_TraitsINS4_19SM100_MMA_F8F6F4_SSEJSJ_SJ_fSF_SG_NS4_17integral_constantINS4_4UMMA5MajorELSR_0EEESS_NSP_INSQ_7ScaleInELST_0EEESU_EEEEEENS4_6LayoutINS5_IJSC_SC_SC_EEENS5_IJNSA_ILi0EEESZ_SZ_EEEEENS5_IJNS4_10UnderscoreES12_S12_EEEEENS4_13SM90_TMA_LOADENS4_14ComposedLayoutINS4_7SwizzleILi3ELi4ELi3EEENS4_18smem_ptr_flag_bitsILi8EEENSX_INS5_IJNSA_ILi8EEESH_EEENS5_IJSH_SC_EEEEEEEvNS4_8identityENS4_23SM90_TMA_LOAD_MULTICASTES1F_vS1G_EENS_8epilogue10collective18CollectiveEpilogueINS1J_23Sm100TmaWarpSpecializedILi3ELi2ELi32ELb0ELb0EEEJSI_NS5_IJNSX_ISF_SC_EES1O_EEESJ_SK_SJ_SK_NS1J_6fusion15FusionCallbacksIS1N_NS1Q_17LinearCombinationISJ_fSJ_fLNS_15FloatRoundStyleE2EEESI_S1P_JEEENS4_5SM1004TMEM4LOAD26SM100_TMEM_LOAD_16dp32b32xES15_NS16_INS17_ILi2ELi4ELi3EEES1A_NSX_INS5_IJS1B_SF_EEENS5_IJSF_SC_EEEEEEENS4_39AutoVectorizingCopyWithAssumedAlignmentILi128EEENS4_14SM90_TMA_STOREES24_S26_S26_EEEvvEEEEvNT_6ParamsE,"aw",@nobits
	.sectionflags	@""
	.align	16
	.zero		1024


//--------------------- .nv.shared.reserved.0     --------------------------
	.section	.nv.shared.reserved.0,"aw",@nobits
	.weak		__nv_reservedSMEM_offset_0_alias
	.size		__nv_reservedSMEM_offset_0_alias, 0, 64
	.other		__nv_reservedSMEM_offset_0_alias,@"STO_CUDA_RESERVED_SHARED STV_DEFAULT"
__nv_reservedSMEM_offset_0_alias:
	.zero		0
.nv.shared.reserved.0:
	.zero		64
	.weak		__nv_reservedSMEM_tcgen05_partition
	.type		__nv_reservedSMEM_tcgen05_partition,@object
	.size		__nv_reservedSMEM_tcgen05_partition,(.L_0 - __nv_reservedSMEM_tcgen05_partition)
__nv_reservedSMEM_tcgen05_partition:
	.zero		32
.L_0:


//--------------------- .nv.global                --------------------------
	.section	.nv.global,"aw",@nobits
.nv.global:
	.type		_ZN40_INTERNAL_b0f57c07_4_k_cu_15c1aad5_201764cute1_E,@object
	.size		_ZN40_INTERNAL_b0f57c07_4_k_cu_15c1aad5_201764cute1_E,(_ZN40_INTERNAL_b0f57c07_4_k_cu_15c1aad5_201764cuda3std3__45__cpo6cbeginE - _ZN40_INTERNAL_b0f57c07_4_k_cu_15c1aad5_201764cute1_E)
_ZN40_INTERNAL_b0f57c07_4_k_cu_15c1aad5_201764cute1_E:
	.zero		1
	.type		_ZN40_INTERNAL_b0f57c07_4_k_cu_15c1aad5_201764cuda3std3__45__cpo6cbeginE,@object
	.size		_ZN40_INTERNAL_b0f57c07_4_k_cu_15c1aad5_201764cuda3std3__45__cpo6cbeginE,(_ZN40_INTERNAL_b0f57c07_4_k_cu_15c1aad5_201764cuda3std3__48in_placeE - _ZN40_INTERNAL_b0f57c07_4_k_cu_15c1aad5_201764cuda3std3__45__cpo6cbeginE)
_ZN40_INTERNAL_b0f57c07_4_k_cu_15c1aad5_201764cuda3std3__45__cpo6cbeginE:
	.zero		1
	.type		_ZN40_INTERNAL_b0f57c07_4_k_cu_15c1aad5_201764cuda3std3__48in_placeE,@object
	.size		_ZN40_INTERNAL_b0f57c07_4_k_cu_15c1aad5_201764cuda3std3__48in_placeE,(_ZN40_INTERNAL_b0f57c07_4_k_cu_15c1aad5_201764cuda3std6ranges3__45__cpo9iter_moveE - _ZN40_INTERNAL_b0f57c07_4_k_cu_15c1aad5_201764cuda3std3__48in_placeE)
_ZN40_INTERNAL_b0f57c07_4_k_cu_15c1aad5_201764cuda3std3__48in_placeE:
	.zero		1
	.type		_ZN40_INTERNAL_b0f57c07_4_k_cu_15c1aad5_201764cuda3std6ranges3__45__cpo9iter_moveE,@object
	.size		_ZN40_INTERNAL_b0f57c07_4_k_cu_15c1aad5_201764cuda3std6ranges3__45__cpo9iter_moveE,(_ZN40_INTERNAL_b0f57c07_4_k_cu_15c1aad5_201764cuda3std3__45__cpo5beginE - _ZN40_INTERNAL_b0f57c07_4_k_cu_15c1aad5_201764cuda3std6ranges3__45__cpo9iter_moveE)
_ZN40_INTERNAL_b0f57c07_4_k_cu_15c1aad5_201764cuda3std6ranges3__45__cpo9iter_moveE:
	.zero		1
	.type		_ZN40_INTERNAL_b0f57c07_4_k_cu_15c1aad5_201764cuda3std3__45__cpo5beginE,@object
	.size		_ZN40_INTERNAL_b0f57c07_4_k_cu_15c1aad5_201764cuda3std3__45__cpo5beginE,(_ZN40_INTERNAL_b0f57c07_4_k_cu_15c1aad5_201764cuda3std3__442_GLOBAL__N__b0f57c07_4_k_cu_15c1aad5_201766ignoreE - _ZN40_INTERNAL_b0f57c07_4_k_cu_15c1aad5_201764cuda3std3__45__cpo5beginE)
_ZN40_INTERNAL_b0f57c07_4_k_cu_15c1aad5_201764cuda3std3__45__cpo5beginE:
	.zero		1
	.type		_ZN40_INTERNAL_b0f57c07_4_k_cu_15c1aad5_201764cuda3std3__442_GLOBAL__N__b0f57c07_4_k_cu_15c1aad5_201766ignoreE,@object
	.size		_ZN40_INTERNAL_b0f57c07_4_k_cu_15c1aad5_201764cuda3std3__442_GLOBAL__N__b0f57c07_4_k_cu_15c1aad5_201766ignoreE,(_ZN40_INTERNAL_b0f57c07_4_k_cu_15c1aad5_201764cute7productE - _ZN40_INTERNAL_b0f57c07_4_k_cu_15c1aad5_201764cuda3std3__442_GLOBAL__N__b0f57c07_4_k_cu_15c1aad5_201766ignoreE)
_ZN40_INTERNAL_b0f57c07_4_k_cu_15c1aad5_201764cuda3std3__442_GLOBAL__N__b0f57c07_4_k_cu_15c1aad5_201766ignoreE:
	.zero		1
	.type		_ZN40_INTERNAL_b0f57c07_4_k_cu_15c1aad5_201764cute7productE,@object
	.size		_ZN40_INTERNAL_b0f57c07_4_k_cu_15c1aad5_201764cute7productE,(_ZN40_INTERNAL_b0f57c07_4_k_cu_15c1aad5_201764cuda3std3__45__cpo3endE - _ZN40_INTERNAL_b0f57c07_4_k_cu_15c1aad5_201764cute7productE)
_ZN40_INTERNAL_b0f57c07_4_k_cu_15c1aad5_201764cute7productE:
	.zero		1
	.type		_ZN40_INTERNAL_b0f57c07_4_k_cu_15c1aad5_201764cuda3std3__45__cpo3endE,@object
	.size		_ZN40_INTERNAL_b0f57c07_4_k_cu_15c1aad5_201764cuda3std3__45__cpo3endE,(_ZN40_INTERNAL_b0f57c07_4_k_cu_15c1aad5_201764cuda3std3__419piecewise_constructE - _ZN40_INTERNAL_b0f57c07_4_k_cu_15c1aad5_201764cuda3std3__45__cpo3endE)
_ZN40_INTERNAL_b0f57c07_4_k_cu_15c1aad5_201764cuda3std3__45__cpo3endE:
	.zero		1
	.type		_ZN40_INTERNAL_b0f57c07_4_k_cu_15c1aad5_201764cuda3std3__419piecewise_constructE,@object
	.size		_ZN40_INTERNAL_b0f57c07_4_k_cu_15c1aad5_201764cuda3std3__419piecewise_constructE,(_ZN40_INTERNAL_b0f57c07_4_k_cu_15c1aad5_201764cuda3std3__45__cpo4cendE - _ZN40_INTERNAL_b0f57c07_4_k_cu_15c1aad5_201764cuda3std3__419piecewise_constructE)
_ZN40_INTERNAL_b0f57c07_4_k_cu_15c1aad5_201764cuda3std3__419piecewise_constructE:
	.zero		1
	.type		_ZN40_INTERNAL_b0f57c07_4_k_cu_15c1aad5_201764cuda3std3__45__cpo4cendE,@object
	.size		_ZN40_INTERNAL_b0f57c07_4_k_cu_15c1aad5_201764cuda3std3__45__cpo4cendE,(_ZN40_INTERNAL_b0f57c07_4_k_cu_15c1aad5_201764cuda3std6ranges3__45__cpo4swapE - _ZN40_INTERNAL_b0f57c07_4_k_cu_15c1aad5_201764cuda3std3__45__cpo4cendE)
_ZN40_INTERNAL_b0f57c07_4_k_cu_15c1aad5_201764cuda3std3__45__cpo4cendE:
	.zero		1
	.type		_ZN40_INTERNAL_b0f57c07_4_k_cu_15c1aad5_201764cuda3std6ranges3__45__cpo4swapE,@object
	.size		_ZN40_INTERNAL_b0f57c07_4_k_cu_15c1aad5_201764cuda3std6ranges3__45__cpo4swapE,(.L_11 - _ZN40_INTERNAL_b0f57c07_4_k_cu_15c1aad5_201764cuda3std6ranges3__45__cpo4swapE)
_ZN40_INTERNAL_b0f57c07_4_k_cu_15c1aad5_201764cuda3std6ranges3__45__cpo4swapE:
	.zero		1
.L_11:


//--------------------- .nv.constant0._ZN7cutlass13device_kernelINS_4gemm6kernel13GemmUniversalIN4cute5tupleIJiiiiEEENS1_10collective13CollectiveMmaINS1_35MainloopSm100TmaUmmaWarpSpecializedILi6ELi2ELi4ENS5_IJNS4_1CILi2EEENSA_ILi1EEESC_EEEEENS5_IJNSA_ILi64EEENSA_ILi192EEENSA_ILi128EEEEEENS_12float_e4m3_tENS5_IJlSC_lEEESJ_SK_NS4_8TiledMMAINS4_8MMA_AtomIJNS4_10MMA_TraitsINS4_19SM100_MMA_F8F6F4_SSEJSJ_SJ_fSF_SG_NS4_17integral_constantINS4_4UMMA5MajorELSR_0EEESS_NSP_INSQ_7ScaleInELST_0EEESU_EEEEEENS4_6LayoutINS5_IJSC_SC_SC_EEENS5_IJNSA_ILi0EEESZ_SZ_EEEEENS5_IJNS4_10UnderscoreES12_S12_EEEEENS4_13SM90_TMA_LOADENS4_14ComposedLayoutINS4_7SwizzleILi3ELi4ELi3EEENS4_18smem_ptr_flag_bitsILi8EEENSX_INS5_IJNSA_ILi8EEESH_EEENS5_IJSH_SC_EEEEEEEvNS4_8identityENS4_23SM90_TMA_LOAD_MULTICASTES1F_vS1G_EENS_8epilogue10collective18CollectiveEpilogueINS1J_23Sm100TmaWarpSpecializedILi3ELi2ELi32ELb0ELb0EEEJSI_NS5_IJNSX_ISF_SC_EES1O_EEESJ_SK_SJ_SK_NS1J_6fusion15FusionCallbacksIS1N_NS1Q_17LinearCombinationISJ_fSJ_fLNS_15FloatRoundStyleE2EEESI_S1P_JEEENS4_5SM1004TMEM4LOAD26SM100_TMEM_LOAD_16dp32b32xES15_NS16_INS17_ILi2ELi4ELi3EEES1A_NSX_INS5_IJS1B_SF_EEENS5_IJSF_SC_EEEEEEENS4_39AutoVectorizingCopyWithAssumedAlignmentILi128EEENS4_14SM90_TMA_STOREES24_S26_S26_EEEvvEEEEvNT_6ParamsE --------------------------
	.section	.nv.constant0._ZN7cutlass13device_kernelINS_4gemm6kernel13GemmUniversalIN4cute5tupleIJiiiiEEENS1_10collective13CollectiveMmaINS1_35MainloopSm100TmaUmmaWarpSpecializedILi6ELi2ELi4ENS5_IJNS4_1CILi2EEENSA_ILi1EEESC_EEEEENS5_IJNSA_ILi64EEENSA_ILi192EEENSA_ILi128EEEEEENS_12float_e4m3_tENS5_IJlSC_lEEESJ_SK_NS4_8TiledMMAINS4_8MMA_AtomIJNS4_10MMA_TraitsINS4_19SM100_MMA_F8F6F4_SSEJSJ_SJ_fSF_SG_NS4_17integral_constantINS4_4UMMA5MajorELSR_0EEESS_NSP_INSQ_7ScaleInELST_0EEESU_EEEEEENS4_6LayoutINS5_IJSC_SC_SC_EEENS5_IJNSA_ILi0EEESZ_SZ_EEEEENS5_IJNS4_10UnderscoreES12_S12_EEEEENS4_13SM90_TMA_LOADENS4_14ComposedLayoutINS4_7SwizzleILi3ELi4ELi3EEENS4_18smem_ptr_flag_bitsILi8EEENSX_INS5_IJNSA_ILi8EEESH_EEENS5_IJSH_SC_EEEEEEEvNS4_8identityENS4_23SM90_TMA_LOAD_MULTICASTES1F_vS1G_EENS_8epilogue10collective18CollectiveEpilogueINS1J_23Sm100TmaWarpSpecializedILi3ELi2ELi32ELb0ELb0EEEJSI_NS5_IJNSX_ISF_SC_EES1O_EEESJ_SK_SJ_SK_NS1J_6fusion15FusionCallbacksIS1N_NS1Q_17LinearCombinationISJ_fSJ_fLNS_15FloatRoundStyleE2EEESI_S1P_JEEENS4_5SM1004TMEM4LOAD26SM100_TMEM_LOAD_16dp32b32xES15_NS16_INS17_ILi2ELi4ELi3EEES1A_NSX_INS5_IJS1B_SF_EEENS5_IJSF_SC_EEEEEEENS4_39AutoVectorizingCopyWithAssumedAlignmentILi128EEENS4_14SM90_TMA_STOREES24_S26_S26_EEEvvEEEEvNT_6ParamsE,"a",@progbits
	.sectionflags	@""
	.align	4
.nv.constant0._ZN7cutlass13device_kernelINS_4gemm6kernel13GemmUniversalIN4cute5tupleIJiiiiEEENS1_10collective13CollectiveMmaINS1_35MainloopSm100TmaUmmaWarpSpecializedILi6ELi2ELi4ENS5_IJNS4_1CILi2EEENSA_ILi1EEESC_EEEEENS5_IJNSA_ILi64EEENSA_ILi192EEENSA_ILi128EEEEEENS_12float_e4m3_tENS5_IJlSC_lEEESJ_SK_NS4_8TiledMMAINS4_8MMA_AtomIJNS4_10MMA_TraitsINS4_19SM100_MMA_F8F6F4_SSEJSJ_SJ_fSF_SG_NS4_17integral_constantINS4_4UMMA5MajorELSR_0EEESS_NSP_INSQ_7ScaleInELST_0EEESU_EEEEEENS4_6LayoutINS5_IJSC_SC_SC_EEENS5_IJNSA_ILi0EEESZ_SZ_EEEEENS5_IJNS4_10UnderscoreES12_S12_EEEEENS4_13SM90_TMA_LOADENS4_14ComposedLayoutINS4_7SwizzleILi3ELi4ELi3EEENS4_18smem_ptr_flag_bitsILi8EEENSX_INS5_IJNSA_ILi8EEESH_EEENS5_IJSH_SC_EEEEEEEvNS4_8identityENS4_23SM90_TMA_LOAD_MULTICASTES1F_vS1G_EENS_8epilogue10collective18CollectiveEpilogueINS1J_23Sm100TmaWarpSpecializedILi3ELi2ELi32ELb0ELb0EEEJSI_NS5_IJNSX_ISF_SC_EES1O_EEESJ_SK_SJ_SK_NS1J_6fusion15FusionCallbacksIS1N_NS1Q_17LinearCombinationISJ_fSJ_fLNS_15FloatRoundStyleE2EEESI_S1P_JEEENS4_5SM1004TMEM4LOAD26SM100_TMEM_LOAD_16dp32b32xES15_NS16_INS17_ILi2ELi4ELi3EEES1A_NSX_INS5_IJS1B_SF_EEENS5_IJSF_SC_EEEEEEENS4_39AutoVectorizingCopyWithAssumedAlignmentILi128EEENS4_14SM90_TMA_STOREES24_S26_S26_EEEvvEEEEvNT_6ParamsE:
	.zero		2944


//--------------------- SYMBOLS --------------------------

	.type		.nv.reservedSmem.offset0,@object
	.size		.nv.reservedSmem.offset0,0x4
	.type		.nv.reservedSmem.cap,@object
	.size		.nv.reservedSmem.cap,0x4
	.type		__assertfail,@function
